//
// Generated by NVIDIA NVVM Compiler
//
// Compiler Build ID: CL-36424714
// Cuda compilation tools, release 13.0, V13.0.88
// Based on NVVM 20.0.0
//

.version 9.0
.target sm_100
.address_size 64

	// .globl	_Z17markAsPrimeKernelPcxx
.global .align 1 .b8 _ZN34_INTERNAL_95358c66_4_k_cu_3f444fef4cuda3std3__45__cpo5beginE[1];
.global .align 1 .b8 _ZN34_INTERNAL_95358c66_4_k_cu_3f444fef4cuda3std3__45__cpo3endE[1];
.global .align 1 .b8 _ZN34_INTERNAL_95358c66_4_k_cu_3f444fef4cuda3std3__45__cpo6cbeginE[1];
.global .align 1 .b8 _ZN34_INTERNAL_95358c66_4_k_cu_3f444fef4cuda3std3__45__cpo4cendE[1];
.global .align 1 .b8 _ZN34_INTERNAL_95358c66_4_k_cu_3f444fef4cuda3std3__45__cpo6rbeginE[1];
.global .align 1 .b8 _ZN34_INTERNAL_95358c66_4_k_cu_3f444fef4cuda3std3__45__cpo4rendE[1];
.global .align 1 .b8 _ZN34_INTERNAL_95358c66_4_k_cu_3f444fef4cuda3std3__45__cpo7crbeginE[1];
.global .align 1 .b8 _ZN34_INTERNAL_95358c66_4_k_cu_3f444fef4cuda3std3__45__cpo5crendE[1];
.global .align 1 .b8 _ZN34_INTERNAL_95358c66_4_k_cu_3f444fef4cuda3std3__436_GLOBAL__N__95358c66_4_k_cu_3f444fef6ignoreE[1];
.global .align 1 .b8 _ZN34_INTERNAL_95358c66_4_k_cu_3f444fef4cuda3std3__419piecewise_constructE[1];
.global .align 1 .b8 _ZN34_INTERNAL_95358c66_4_k_cu_3f444fef4cuda3std3__48in_placeE[1];
.global .align 1 .b8 _ZN34_INTERNAL_95358c66_4_k_cu_3f444fef4cuda3std3__420unreachable_sentinelE[1];
.global .align 1 .b8 _ZN34_INTERNAL_95358c66_4_k_cu_3f444fef4cuda3std3__47nulloptE[1];
.global .align 1 .b8 _ZN34_INTERNAL_95358c66_4_k_cu_3f444fef4cuda3std3__48unexpectE[1];
.global .align 1 .b8 _ZN34_INTERNAL_95358c66_4_k_cu_3f444fef4cuda3std6ranges3__45__cpo4swapE[1];
.global .align 1 .b8 _ZN34_INTERNAL_95358c66_4_k_cu_3f444fef4cuda3std6ranges3__45__cpo9iter_moveE[1];
.global .align 1 .b8 _ZN34_INTERNAL_95358c66_4_k_cu_3f444fef4cuda3std6ranges3__45__cpo5beginE[1];
.global .align 1 .b8 _ZN34_INTERNAL_95358c66_4_k_cu_3f444fef4cuda3std6ranges3__45__cpo3endE[1];
.global .align 1 .b8 _ZN34_INTERNAL_95358c66_4_k_cu_3f444fef4cuda3std6ranges3__45__cpo6cbeginE[1];
.global .align 1 .b8 _ZN34_INTERNAL_95358c66_4_k_cu_3f444fef4cuda3std6ranges3__45__cpo4cendE[1];
.global .align 1 .b8 _ZN34_INTERNAL_95358c66_4_k_cu_3f444fef4cuda3std6ranges3__45__cpo7advanceE[1];
.global .align 1 .b8 _ZN34_INTERNAL_95358c66_4_k_cu_3f444fef4cuda3std6ranges3__45__cpo9iter_swapE[1];
.global .align 1 .b8 _ZN34_INTERNAL_95358c66_4_k_cu_3f444fef4cuda3std6ranges3__45__cpo4nextE[1];
.global .align 1 .b8 _ZN34_INTERNAL_95358c66_4_k_cu_3f444fef4cuda3std6ranges3__45__cpo4prevE[1];
.global .align 1 .b8 _ZN34_INTERNAL_95358c66_4_k_cu_3f444fef4cuda3std6ranges3__45__cpo4dataE[1];
.global .align 1 .b8 _ZN34_INTERNAL_95358c66_4_k_cu_3f444fef4cuda3std6ranges3__45__cpo5cdataE[1];
.global .align 1 .b8 _ZN34_INTERNAL_95358c66_4_k_cu_3f444fef4cuda3std6ranges3__45__cpo4sizeE[1];
.global .align 1 .b8 _ZN34_INTERNAL_95358c66_4_k_cu_3f444fef4cuda3std6ranges3__45__cpo5ssizeE[1];
.global .align 1 .b8 _ZN34_INTERNAL_95358c66_4_k_cu_3f444fef4cuda3std6ranges3__45__cpo8distanceE[1];
.global .align 1 .b8 _ZN34_INTERNAL_95358c66_4_k_cu_3f444fef6thrust24THRUST_300001_SM_1000_NS8cuda_cub3parE[1];
.global .align 1 .b8 _ZN34_INTERNAL_95358c66_4_k_cu_3f444fef6thrust24THRUST_300001_SM_1000_NS8cuda_cub10par_nosyncE[1];
.global .align 1 .b8 _ZN34_INTERNAL_95358c66_4_k_cu_3f444fef6thrust24THRUST_300001_SM_1000_NS6system6detail10sequential3seqE[1];
.global .align 1 .b8 _ZN34_INTERNAL_95358c66_4_k_cu_3f444fef6thrust24THRUST_300001_SM_1000_NS12placeholders2_1E[1];
.global .align 1 .b8 _ZN34_INTERNAL_95358c66_4_k_cu_3f444fef6thrust24THRUST_300001_SM_1000_NS12placeholders2_2E[1];
.global .align 1 .b8 _ZN34_INTERNAL_95358c66_4_k_cu_3f444fef6thrust24THRUST_300001_SM_1000_NS12placeholders2_3E[1];
.global .align 1 .b8 _ZN34_INTERNAL_95358c66_4_k_cu_3f444fef6thrust24THRUST_300001_SM_1000_NS12placeholders2_4E[1];
.global .align 1 .b8 _ZN34_INTERNAL_95358c66_4_k_cu_3f444fef6thrust24THRUST_300001_SM_1000_NS12placeholders2_5E[1];
.global .align 1 .b8 _ZN34_INTERNAL_95358c66_4_k_cu_3f444fef6thrust24THRUST_300001_SM_1000_NS12placeholders2_6E[1];
.global .align 1 .b8 _ZN34_INTERNAL_95358c66_4_k_cu_3f444fef6thrust24THRUST_300001_SM_1000_NS12placeholders2_7E[1];
.global .align 1 .b8 _ZN34_INTERNAL_95358c66_4_k_cu_3f444fef6thrust24THRUST_300001_SM_1000_NS12placeholders2_8E[1];
.global .align 1 .b8 _ZN34_INTERNAL_95358c66_4_k_cu_3f444fef6thrust24THRUST_300001_SM_1000_NS12placeholders2_9E[1];
.global .align 1 .b8 _ZN34_INTERNAL_95358c66_4_k_cu_3f444fef6thrust24THRUST_300001_SM_1000_NS12placeholders3_10E[1];
.global .align 1 .b8 _ZN34_INTERNAL_95358c66_4_k_cu_3f444fef6thrust24THRUST_300001_SM_1000_NS3seqE[1];

.visible .entry _Z17markAsPrimeKernelPcxx(
	.param .u64 .ptr .align 1 _Z17markAsPrimeKernelPcxx_param_0,
	.param .u64 _Z17markAsPrimeKernelPcxx_param_1,
	.param .u64 _Z17markAsPrimeKernelPcxx_param_2
)
{
	.reg .pred 	%p<7>;
	.reg .b16 	%rs<2>;
	.reg .b32 	%r<8>;
	.reg .b64 	%rd<12>;

	ld.param.u64 	%rd5, [_Z17markAsPrimeKernelPcxx_param_0];
	ld.param.u64 	%rd6, [_Z17markAsPrimeKernelPcxx_param_1];
	ld.param.u64 	%rd7, [_Z17markAsPrimeKernelPcxx_param_2];
	mov.u32 	%r1, %ctaid.x;
	mov.u32 	%r2, %ntid.x;
	mov.u32 	%r3, %tid.x;
	mad.lo.s32 	%r4, %r1, %r2, %r3;
	cvt.u64.u32 	%rd1, %r4;
	and.b64  	%rd8, %rd7, -4294967296;
	setp.ne.s64 	%p1, %rd8, 0;
	@%p1 bra 	$L__BB0_2;
	cvt.u32.u64 	%r5, %rd7;
	cvt.u32.u64 	%r6, %rd1;
	rem.u32 	%r7, %r6, %r5;
	cvt.u64.u32 	%rd11, %r7;
	bra.uni 	$L__BB0_3;
$L__BB0_2:
	rem.s64 	%rd11, %rd1, %rd7;
$L__BB0_3:
	setp.ge.s64 	%p2, %rd7, %rd1;
	setp.ne.s64 	%p3, %rd11, 0;
	or.pred  	%p4, %p2, %p3;
	setp.le.s64 	%p5, %rd6, %rd1;
	or.pred  	%p6, %p5, %p4;
	@%p6 bra 	$L__BB0_5;
	cvta.to.global.u64 	%rd9, %rd5;
	add.s64 	%rd10, %rd9, %rd1;
	mov.b16 	%rs1, 1;
	st.global.u8 	[%rd10], %rs1;
$L__BB0_5:
	ret;

}
	// .globl	_ZN3cub18CUB_300001_SM_10006detail11EmptyKernelIvEEvv
.visible .entry _ZN3cub18CUB_300001_SM_10006detail11EmptyKernelIvEEvv()
{


	ret;

}
	// .globl	_ZN3cub18CUB_300001_SM_10006detail8for_each13static_kernelINS2_12policy_hub_t12policy_500_tEmN6thrust24THRUST_300001_SM_1000_NS8cuda_cub20__uninitialized_fill7functorINS7_10device_ptrIcEEcEEEEvT0_T1_
.visible .entry _ZN3cub18CUB_300001_SM_10006detail8for_each13static_kernelINS2_12policy_hub_t12policy_500_tEmN6thrust24THRUST_300001_SM_1000_NS8cuda_cub20__uninitialized_fill7functorINS7_10device_ptrIcEEcEEEEvT0_T1_(
	.param .u64 _ZN3cub18CUB_300001_SM_10006detail8for_each13static_kernelINS2_12policy_hub_t12policy_500_tEmN6thrust24THRUST_300001_SM_1000_NS8cuda_cub20__uninitialized_fill7functorINS7_10device_ptrIcEEcEEEEvT0_T1__param_0,
	.param .align 8 .b8 _ZN3cub18CUB_300001_SM_10006detail8for_each13static_kernelINS2_12policy_hub_t12policy_500_tEmN6thrust24THRUST_300001_SM_1000_NS8cuda_cub20__uninitialized_fill7functorINS7_10device_ptrIcEEcEEEEvT0_T1__param_1[16]
)
.maxntid 256
{
	.reg .pred 	%p<4>;
	.reg .b16 	%rs<10>;
	.reg .b32 	%r<15>;
	.reg .b64 	%rd<14>;

	ld.param.u32 	%r7, [_ZN3cub18CUB_300001_SM_10006detail8for_each13static_kernelINS2_12policy_hub_t12policy_500_tEmN6thrust24THRUST_300001_SM_1000_NS8cuda_cub20__uninitialized_fill7functorINS7_10device_ptrIcEEcEEEEvT0_T1__param_1+8];
	bfe.u32 	%r11, %r7, 0, 8;
	cvt.u16.u32 	%rs2, %r11;
	ld.param.u64 	%rd4, [_ZN3cub18CUB_300001_SM_10006detail8for_each13static_kernelINS2_12policy_hub_t12policy_500_tEmN6thrust24THRUST_300001_SM_1000_NS8cuda_cub20__uninitialized_fill7functorINS7_10device_ptrIcEEcEEEEvT0_T1__param_1];
	ld.param.u64 	%rd5, [_ZN3cub18CUB_300001_SM_10006detail8for_each13static_kernelINS2_12policy_hub_t12policy_500_tEmN6thrust24THRUST_300001_SM_1000_NS8cuda_cub20__uninitialized_fill7functorINS7_10device_ptrIcEEcEEEEvT0_T1__param_0];
	mov.u32 	%r12, %ctaid.x;
	mul.wide.u32 	%rd1, %r12, 512;
	sub.s64 	%rd2, %rd5, %rd1;
	setp.lt.u64 	%p1, %rd2, 512;
	@%p1 bra 	$L__BB2_2;
	mov.u32 	%r14, %tid.x;
	cvta.to.global.u64 	%rd10, %rd4;
	cvt.u64.u32 	%rd11, %r14;
	add.s64 	%rd12, %rd1, %rd11;
	add.s64 	%rd13, %rd10, %rd12;
	st.global.u8 	[%rd13], %rs2;
	st.global.u8 	[%rd13+256], %rs2;
	bra.uni 	$L__BB2_6;
$L__BB2_2:
	cvta.to.global.u64 	%rd6, %rd4;
	mov.u32 	%r1, %tid.x;
	cvt.u64.u32 	%rd7, %r1;
	setp.le.u64 	%p2, %rd2, %rd7;
	add.s64 	%rd8, %rd1, %rd7;
	add.s64 	%rd3, %rd6, %rd8;
	@%p2 bra 	$L__BB2_4;
	st.global.u8 	[%rd3], %rs2;
$L__BB2_4:
	add.s32 	%r13, %r1, 256;
	cvt.u64.u32 	%rd9, %r13;
	setp.le.u64 	%p3, %rd2, %rd9;
	@%p3 bra 	$L__BB2_6;
	st.global.u8 	[%rd3+256], %rs2;
$L__BB2_6:
	ret;

}


// ===== COMPILED SASS (sm_100) =====

	.target	sm_100

	.elftype	@"ET_EXEC"


//--------------------- .note.nv.tkinfo           --------------------------
	.section	.note.nv.tkinfo,"",@"SHT_NOTE"
	.sectionflags	@"SHF_NOTE_NV_TKINFO"
	.tkinfo
        /*0018*/ 	.word	0x00000002
        /*0030*/ 	.string	""
        /*0030*/ 	.string	"ptxas"
        /*0030*/ 	.string	"Cuda compilation tools, release 13.0, V13.0.88"
        /*0030*/ 	.string	"Build cuda_13.0.r13.0/compiler.36424714_0"
        /*0030*/ 	.string	"-arch sm_100 -m 64 "



//--------------------- .note.nv.cuinfo           --------------------------
	.section	.note.nv.cuinfo,"",@"SHT_NOTE"
	.sectionflags	@"SHF_NOTE_NV_CUINFO"
        /*0018*/ 	.short	0x0002
        /*001a*/ 	.short	0x0064
        /*001c*/ 	.short	0x0082
	.zero		2


//--------------------- .nv.info                  --------------------------
	.section	.nv.info,"",@"SHT_CUDA_INFO"
	.align	4


	//----- nvinfo : EIATTR_REGCOUNT
	.align		4
        /*0000*/ 	.byte	0x04, 0x2f
        /*0002*/ 	.short	(.L_44 - .L_43)
	.align		4
.L_43:
        /*0004*/ 	.word	index@(_Z17markAsPrimeKernelPcxx)
        /*0008*/ 	.word	0x00000010


	//----- nvinfo : EIATTR_FRAME_SIZE
	.align		4
.L_44:
        /*000c*/ 	.byte	0x04, 0x11
        /*000e*/ 	.short	(.L_46 - .L_45)
	.align		4
.L_45:
        /*0010*/ 	.word	index@($__internal_0_$__cuda_sm20_rem_s64)
        /*0014*/ 	.word	0x00000000


	//----- nvinfo : EIATTR_FRAME_SIZE
	.align		4
.L_46:
        /*0018*/ 	.byte	0x04, 0x11
        /*001a*/ 	.short	(.L_48 - .L_47)
	.align		4
.L_47:
        /*001c*/ 	.word	index@(_Z17markAsPrimeKernelPcxx)
        /*0020*/ 	.word	0x00000000


	//----- nvinfo : EIATTR_REGCOUNT
	.align		4
.L_48:
        /*0024*/ 	.byte	0x04, 0x2f
        /*0026*/ 	.short	(.L_50 - .L_49)
	.align		4
.L_49:
        /*0028*/ 	.word	index@(_ZN3cub18CUB_300001_SM_10006detail11EmptyKernelIvEEvv)
        /*002c*/ 	.word	0x00000004


	//----- nvinfo : EIATTR_FRAME_SIZE
	.align		4
.L_50:
        /*0030*/ 	.byte	0x04, 0x11
        /*0032*/ 	.short	(.L_52 - .L_51)
	.align		4
.L_51:
        /*0034*/ 	.word	index@(_ZN3cub18CUB_300001_SM_10006detail11EmptyKernelIvEEvv)
        /*0038*/ 	.word	0x00000000


	//----- nvinfo : EIATTR_REGCOUNT
	.align		4
.L_52:
        /*003c*/ 	.byte	0x04, 0x2f
        /*003e*/ 	.short	(.L_54 - .L_53)
	.align		4
.L_53:
        /*0040*/ 	.word	index@(_ZN3cub18CUB_300001_SM_10006detail8for_each13static_kernelINS2_12policy_hub_t12policy_500_tEmN6thrust24THRUST_300001_SM_1000_NS8cuda_cub20__uninitialized_fill7functorINS7_10device_ptrIcEEcEEEEvT0_T1_)
        /*0044*/ 	.word	0x0000000a


	//----- nvinfo : EIATTR_FRAME_SIZE
	.align		4
.L_54:
        /*0048*/ 	.byte	0x04, 0x11
        /*004a*/ 	.short	(.L_56 - .L_55)
	.align		4
.L_55:
        /*004c*/ 	.word	index@(_ZN3cub18CUB_300001_SM_10006detail8for_each13static_kernelINS2_12policy_hub_t12policy_500_tEmN6thrust24THRUST_300001_SM_1000_NS8cuda_cub20__uninitialized_fill7functorINS7_10device_ptrIcEEcEEEEvT0_T1_)
        /*0050*/ 	.word	0x00000000


	//----- nvinfo : EIATTR_MIN_STACK_SIZE
	.align		4
.L_56:
        /*0054*/ 	.byte	0x04, 0x12
        /*0056*/ 	.short	(.L_58 - .L_57)
	.align		4
.L_57:
        /*0058*/ 	.word	index@(_ZN3cub18CUB_300001_SM_10006detail8for_each13static_kernelINS2_12policy_hub_t12policy_500_tEmN6thrust24THRUST_300001_SM_1000_NS8cuda_cub20__uninitialized_fill7functorINS7_10device_ptrIcEEcEEEEvT0_T1_)
        /*005c*/ 	.word	0x00000000


	//----- nvinfo : EIATTR_MIN_STACK_SIZE
	.align		4
.L_58:
        /*0060*/ 	.byte	0x04, 0x12
        /*0062*/ 	.short	(.L_60 - .L_59)
	.align		4
.L_59:
        /*0064*/ 	.word	index@(_ZN3cub18CUB_300001_SM_10006detail11EmptyKernelIvEEvv)
        /*0068*/ 	.word	0x00000000


	//----- nvinfo : EIATTR_MIN_STACK_SIZE
	.align		4
.L_60:
        /*006c*/ 	.byte	0x04, 0x12
        /*006e*/ 	.short	(.L_62 - .L_61)
	.align		4
.L_61:
        /*0070*/ 	.word	index@(_Z17markAsPrimeKernelPcxx)
        /*0074*/ 	.word	0x00000000
.L_62:


//--------------------- .nv.compat                --------------------------
	.section	.nv.compat,"",@"SHT_CUDA_COMPAT_INFO"
	.align	4
        /*0000*/ 	.byte	0x02, 0x09, 0x00, 0x00, 0x02, 0x02, 0x01, 0x00, 0x02, 0x05, 0x05, 0x00, 0x03, 0x07, 0x01, 0x01
        /*0010*/ 	.byte	0x02, 0x03, 0x00, 0x00, 0x02, 0x06, 0x01, 0x00, 0x04, 0x0b, 0x08, 0x00, 0x09, 0x00, 0x00, 0x00
        /*0020*/ 	.byte	0x00, 0x00, 0x00, 0x00


//--------------------- .nv.info._ZN3cub18CUB_300001_SM_10006detail8for_each13static_kernelINS2_12policy_hub_t12policy_500_tEmN6thrust24THRUST_300001_SM_1000_NS8cuda_cub20__uninitialized_fill7functorINS7_10device_ptrIcEEcEEEEvT0_T1_ --------------------------
	.section	.nv.info._ZN3cub18CUB_300001_SM_10006detail8for_each13static_kernelINS2_12policy_hub_t12policy_500_tEmN6thrust24THRUST_300001_SM_1000_NS8cuda_cub20__uninitialized_fill7functorINS7_10device_ptrIcEEcEEEEvT0_T1_,"",@"SHT_CUDA_INFO"
	.sectionflags	@""
	.align	4


	//----- nvinfo : EIATTR_CUDA_API_VERSION
	.align		4
        /*0000*/ 	.byte	0x04, 0x37
        /*0002*/ 	.short	(.L_64 - .L_63)
.L_63:
        /*0004*/ 	.word	0x00000082


	//----- nvinfo : EIATTR_KPARAM_INFO
	.align		4
.L_64:
        /*0008*/ 	.byte	0x04, 0x17
        /*000a*/ 	.short	(.L_66 - .L_65)
.L_65:
        /*000c*/ 	.word	0x00000000
        /*0010*/ 	.short	0x0001
        /*0012*/ 	.short	0x0008
        /*0014*/ 	.byte	0x00, 0xf0, 0x41, 0x00


	//----- nvinfo : EIATTR_KPARAM_INFO
	.align		4
.L_66:
        /*0018*/ 	.byte	0x04, 0x17
        /*001a*/ 	.short	(.L_68 - .L_67)
.L_67:
        /*001c*/ 	.word	0x00000000
        /*0020*/ 	.short	0x0000
        /*0022*/ 	.short	0x0000
        /*0024*/ 	.byte	0x00, 0xf0, 0x21, 0x00


	//----- nvinfo : EIATTR_SPARSE_MMA_MASK
	.align		4
.L_68:
        /*0028*/ 	.byte	0x03, 0x50
        /*002a*/ 	.short	0x0000


	//----- nvinfo : EIATTR_MAXREG_COUNT
	.align		4
        /*002c*/ 	.byte	0x03, 0x1b
        /*002e*/ 	.short	0x00ff


	//----- nvinfo : EIATTR_MERCURY_ISA_VERSION
	.align		4
        /*0030*/ 	.byte	0x03, 0x5f
        /*0032*/ 	.short	0x0101


	//----- nvinfo : EIATTR_VRC_CTA_INIT_COUNT
	.align		4
        /*0034*/ 	.byte	0x02, 0x4a
	.zero		1
	.zero		1


	//----- nvinfo : EIATTR_EXIT_INSTR_OFFSETS
	.align		4
        /*0038*/ 	.byte	0x04, 0x1c
        /*003a*/ 	.short	(.L_70 - .L_69)


	//   ....[0]....
.L_69:
        /*003c*/ 	.word	0x00000120


	//   ....[1]....
        /*0040*/ 	.word	0x000001f0


	//   ....[2]....
        /*0044*/ 	.word	0x00000210


	//----- nvinfo : EIATTR_MAX_THREADS
	.align		4
.L_70:
        /*0048*/ 	.byte	0x04, 0x05
        /*004a*/ 	.short	(.L_72 - .L_71)
.L_71:
        /*004c*/ 	.word	0x00000100
        /*0050*/ 	.word	0x00000001
        /*0054*/ 	.word	0x00000001


	//----- nvinfo : EIATTR_CBANK_PARAM_SIZE
	.align		4
.L_72:
        /*0058*/ 	.byte	0x03, 0x19
        /*005a*/ 	.short	0x0018


	//----- nvinfo : EIATTR_PARAM_CBANK
	.align		4
        /*005c*/ 	.byte	0x04, 0x0a
        /*005e*/ 	.short	(.L_74 - .L_73)
	.align		4
.L_73:
        /*0060*/ 	.word	index@(.nv.constant0._ZN3cub18CUB_300001_SM_10006detail8for_each13static_kernelINS2_12policy_hub_t12policy_500_tEmN6thrust24THRUST_300001_SM_1000_NS8cuda_cub20__uninitialized_fill7functorINS7_10device_ptrIcEEcEEEEvT0_T1_)
        /*0064*/ 	.short	0x0380
        /*0066*/ 	.short	0x0018


	//----- nvinfo : EIATTR_SW_WAR
	.align		4
.L_74:
        /*0068*/ 	.byte	0x04, 0x36
        /*006a*/ 	.short	(.L_76 - .L_75)
.L_75:
        /*006c*/ 	.word	0x00000008
.L_76:


//--------------------- .nv.info._ZN3cub18CUB_300001_SM_10006detail11EmptyKernelIvEEvv --------------------------
	.section	.nv.info._ZN3cub18CUB_300001_SM_10006detail11EmptyKernelIvEEvv,"",@"SHT_CUDA_INFO"
	.sectionflags	@""
	.align	4


	//----- nvinfo : EIATTR_CUDA_API_VERSION
	.align		4
        /*0000*/ 	.byte	0x04, 0x37
        /*0002*/ 	.short	(.L_78 - .L_77)
.L_77:
        /*0004*/ 	.word	0x00000082


	//----- nvinfo : EIATTR_SPARSE_MMA_MASK
	.align		4
.L_78:
        /*0008*/ 	.byte	0x03, 0x50
        /*000a*/ 	.short	0x0000


	//----- nvinfo : EIATTR_MAXREG_COUNT
	.align		4
        /*000c*/ 	.byte	0x03, 0x1b
        /*000e*/ 	.short	0x00ff


	//----- nvinfo : EIATTR_MERCURY_ISA_VERSION
	.align		4
        /*0010*/ 	.byte	0x03, 0x5f
        /*0012*/ 	.short	0x0101


	//----- nvinfo : EIATTR_VRC_CTA_INIT_COUNT
	.align		4
        /*0014*/ 	.byte	0x02, 0x4a
	.zero		1
	.zero		1


	//----- nvinfo : EIATTR_EXIT_INSTR_OFFSETS
	.align		4
        /*0018*/ 	.byte	0x04, 0x1c
        /*001a*/ 	.short	(.L_80 - .L_79)


	//   ....[0]....
.L_79:
        /*001c*/ 	.word	0x00000010


	//----- nvinfo : EIATTR_SW_WAR
	.align		4
.L_80:
        /*0020*/ 	.byte	0x04, 0x36
        /*0022*/ 	.short	(.L_82 - .L_81)
.L_81:
        /*0024*/ 	.word	0x00000008
.L_82:


//--------------------- .nv.info._Z17markAsPrimeKernelPcxx --------------------------
	.section	.nv.info._Z17markAsPrimeKernelPcxx,"",@"SHT_CUDA_INFO"
	.sectionflags	@""
	.align	4


	//----- nvinfo : EIATTR_CUDA_API_VERSION
	.align		4
        /*0000*/ 	.byte	0x04, 0x37
        /*0002*/ 	.short	(.L_84 - .L_83)
.L_83:
        /*0004*/ 	.word	0x00000082


	//----- nvinfo : EIATTR_KPARAM_INFO
	.align		4
.L_84:
        /*0008*/ 	.byte	0x04, 0x17
        /*000a*/ 	.short	(.L_86 - .L_85)
.L_85:
        /*000c*/ 	.word	0x00000000
        /*0010*/ 	.short	0x0002
        /*0012*/ 	.short	0x0010
        /*0014*/ 	.byte	0x00, 0xf0, 0x21, 0x00


	//----- nvinfo : EIATTR_KPARAM_INFO
	.align		4
.L_86:
        /*0018*/ 	.byte	0x04, 0x17
        /*001a*/ 	.short	(.L_88 - .L_87)
.L_87:
        /*001c*/ 	.word	0x00000000
        /*0020*/ 	.short	0x0001
        /*0022*/ 	.short	0x0008
        /*0024*/ 	.byte	0x00, 0xf0, 0x21, 0x00


	//----- nvinfo : EIATTR_KPARAM_INFO
	.align		4
.L_88:
        /*0028*/ 	.byte	0x04, 0x17
        /*002a*/ 	.short	(.L_90 - .L_89)
.L_89:
        /*002c*/ 	.word	0x00000000
        /*0030*/ 	.short	0x0000
        /*0032*/ 	.short	0x0000
        /*0034*/ 	.byte	0x00, 0xf5, 0x21, 0x00


	//----- nvinfo : EIATTR_SPARSE_MMA_MASK
	.align		4
.L_90:
        /*0038*/ 	.byte	0x03, 0x50
        /*003a*/ 	.short	0x0000


	//----- nvinfo : EIATTR_MAXREG_COUNT
	.align		4
        /*003c*/ 	.byte	0x03, 0x1b
        /*003e*/ 	.short	0x00ff


	//----- nvinfo : EIATTR_MERCURY_ISA_VERSION
	.align		4
        /*0040*/ 	.byte	0x03, 0x5f
        /*0042*/ 	.short	0x0101


	//----- nvinfo : EIATTR_VRC_CTA_INIT_COUNT
	.align		4
        /*0044*/ 	.byte	0x02, 0x4a
	.zero		1
	.zero		1


	//----- nvinfo : EIATTR_EXIT_INSTR_OFFSETS
	.align		4
        /*0048*/ 	.byte	0x04, 0x1c
        /*004a*/ 	.short	(.L_92 - .L_91)


	//   ....[0]....
.L_91:
        /*004c*/ 	.word	0x00000270


	//   ....[1]....
        /*0050*/ 	.word	0x000002e0


	//----- nvinfo : EIATTR_CRS_STACK_SIZE
	.align		4
.L_92:
        /*0054*/ 	.byte	0x04, 0x1e
        /*0056*/ 	.short	(.L_94 - .L_93)
.L_93:
        /*0058*/ 	.word	0x00000000


	//----- nvinfo : EIATTR_CBANK_PARAM_SIZE
	.align		4
.L_94:
        /*005c*/ 	.byte	0x03, 0x19
        /*005e*/ 	.short	0x0018


	//----- nvinfo : EIATTR_PARAM_CBANK
	.align		4
        /*0060*/ 	.byte	0x04, 0x0a
        /*0062*/ 	.short	(.L_96 - .L_95)
	.align		4
.L_95:
        /*0064*/ 	.word	index@(.nv.constant0._Z17markAsPrimeKernelPcxx)
        /*0068*/ 	.short	0x0380
        /*006a*/ 	.short	0x0018


	//----- nvinfo : EIATTR_SW_WAR
	.align		4
.L_96:
        /*006c*/ 	.byte	0x04, 0x36
        /*006e*/ 	.short	(.L_98 - .L_97)
.L_97:
        /*0070*/ 	.word	0x00000008
.L_98:


//--------------------- .nv.callgraph             --------------------------
	.section	.nv.callgraph,"",@"SHT_CUDA_CALLGRAPH"
	.align	4
	.sectionentsize	8
	.align		4
        /*0000*/ 	.word	0x00000000
	.align		4
        /*0004*/ 	.word	0xffffffff
	.align		4
        /*0008*/ 	.word	0x00000000
	.align		4
        /*000c*/ 	.word	0xfffffffe
	.align		4
        /*0010*/ 	.word	0x00000000
	.align		4
        /*0014*/ 	.word	0xfffffffd
	.align		4
        /*0018*/ 	.word	0x00000000
	.align		4
        /*001c*/ 	.word	0xfffffffc


//--------------------- .nv.constant4             --------------------------
	.section	.nv.constant4,"a",@progbits
	.align	8
	.align		8
.nv.constant4:
        /*0000*/ 	.dword	_ZN34_INTERNAL_95358c66_4_k_cu_3f444fef4cuda3std3__45__cpo5beginE
	.align		8
        /*0008*/ 	.dword	_ZN34_INTERNAL_95358c66_4_k_cu_3f444fef4cuda3std3__45__cpo3endE
	.align		8
        /*0010*/ 	.dword	_ZN34_INTERNAL_95358c66_4_k_cu_3f444fef4cuda3std3__45__cpo6cbeginE
	.align		8
        /*0018*/ 	.dword	_ZN34_INTERNAL_95358c66_4_k_cu_3f444fef4cuda3std3__45__cpo4cendE
	.align		8
        /*0020*/ 	.dword	_ZN34_INTERNAL_95358c66_4_k_cu_3f444fef4cuda3std3__45__cpo6rbeginE
	.align		8
        /*0028*/ 	.dword	_ZN34_INTERNAL_95358c66_4_k_cu_3f444fef4cuda3std3__45__cpo4rendE
	.align		8
        /*0030*/ 	.dword	_ZN34_INTERNAL_95358c66_4_k_cu_3f444fef4cuda3std3__45__cpo7crbeginE
	.align		8
        /*0038*/ 	.dword	_ZN34_INTERNAL_95358c66_4_k_cu_3f444fef4cuda3std3__45__cpo5crendE
	.align		8
        /*0040*/ 	.dword	_ZN34_INTERNAL_95358c66_4_k_cu_3f444fef4cuda3std3__436_GLOBAL__N__95358c66_4_k_cu_3f444fef6ignoreE
	.align		8
        /*0048*/ 	.dword	_ZN34_INTERNAL_95358c66_4_k_cu_3f444fef4cuda3std3__419piecewise_constructE
	.align		8
        /*0050*/ 	.dword	_ZN34_INTERNAL_95358c66_4_k_cu_3f444fef4cuda3std3__48in_placeE
	.align		8
        /*0058*/ 	.dword	_ZN34_INTERNAL_95358c66_4_k_cu_3f444fef4cuda3std3__420unreachable_sentinelE
	.align		8
        /*0060*/ 	.dword	_ZN34_INTERNAL_95358c66_4_k_cu_3f444fef4cuda3std3__47nulloptE
	.align		8
        /*0068*/ 	.dword	_ZN34_INTERNAL_95358c66_4_k_cu_3f444fef4cuda3std3__48unexpectE
	.align		8
        /*0070*/ 	.dword	_ZN34_INTERNAL_95358c66_4_k_cu_3f444fef4cuda3std6ranges3__45__cpo4swapE
	.align		8
        /*0078*/ 	.dword	_ZN34_INTERNAL_95358c66_4_k_cu_3f444fef4cuda3std6ranges3__45__cpo9iter_moveE
	.align		8
        /*0080*/ 	.dword	_ZN34_INTERNAL_95358c66_4_k_cu_3f444fef4cuda3std6ranges3__45__cpo5beginE
	.align		8
        /*0088*/ 	.dword	_ZN34_INTERNAL_95358c66_4_k_cu_3f444fef4cuda3std6ranges3__45__cpo3endE
	.align		8
        /*0090*/ 	.dword	_ZN34_INTERNAL_95358c66_4_k_cu_3f444fef4cuda3std6ranges3__45__cpo6cbeginE
	.align		8
        /*0098*/ 	.dword	_ZN34_INTERNAL_95358c66_4_k_cu_3f444fef4cuda3std6ranges3__45__cpo4cendE
	.align		8
        /*00a0*/ 	.dword	_ZN34_INTERNAL_95358c66_4_k_cu_3f444fef4cuda3std6ranges3__45__cpo7advanceE
	.align		8
        /*00a8*/ 	.dword	_ZN34_INTERNAL_95358c66_4_k_cu_3f444fef4cuda3std6ranges3__45__cpo9iter_swapE
	.align		8
        /*00b0*/ 	.dword	_ZN34_INTERNAL_95358c66_4_k_cu_3f444fef4cuda3std6ranges3__45__cpo4nextE
	.align		8
        /*00b8*/ 	.dword	_ZN34_INTERNAL_95358c66_4_k_cu_3f444fef4cuda3std6ranges3__45__cpo4prevE
	.align		8
        /*00c0*/ 	.dword	_ZN34_INTERNAL_95358c66_4_k_cu_3f444fef4cuda3std6ranges3__45__cpo4dataE
	.align		8
        /*00c8*/ 	.dword	_ZN34_INTERNAL_95358c66_4_k_cu_3f444fef4cuda3std6ranges3__45__cpo5cdataE
	.align		8
        /*00d0*/ 	.dword	_ZN34_INTERNAL_95358c66_4_k_cu_3f444fef4cuda3std6ranges3__45__cpo4sizeE
	.align		8
        /*00d8*/ 	.dword	_ZN34_INTERNAL_95358c66_4_k_cu_3f444fef4cuda3std6ranges3__45__cpo5ssizeE
	.align		8
        /*00e0*/ 	.dword	_ZN34_INTERNAL_95358c66_4_k_cu_3f444fef4cuda3std6ranges3__45__cpo8distanceE
	.align		8
        /*00e8*/ 	.dword	_ZN34_INTERNAL_95358c66_4_k_cu_3f444fef6thrust24THRUST_300001_SM_1000_NS8cuda_cub3parE
	.align		8
        /*00f0*/ 	.dword	_ZN34_INTERNAL_95358c66_4_k_cu_3f444fef6thrust24THRUST_300001_SM_1000_NS8cuda_cub10par_nosyncE
	.align		8
        /*00f8*/ 	.dword	_ZN34_INTERNAL_95358c66_4_k_cu_3f444fef6thrust24THRUST_300001_SM_1000_NS6system6detail10sequential3seqE
	.align		8
        /*0100*/ 	.dword	_ZN34_INTERNAL_95358c66_4_k_cu_3f444fef6thrust24THRUST_300001_SM_1000_NS12placeholders2_1E
	.align		8
        /*0108*/ 	.dword	_ZN34_INTERNAL_95358c66_4_k_cu_3f444fef6thrust24THRUST_300001_SM_1000_NS12placeholders2_2E
	.align		8
        /*0110*/ 	.dword	_ZN34_INTERNAL_95358c66_4_k_cu_3f444fef6thrust24THRUST_300001_SM_1000_NS12placeholders2_3E
	.align		8
        /*0118*/ 	.dword	_ZN34_INTERNAL_95358c66_4_k_cu_3f444fef6thrust24THRUST_300001_SM_1000_NS12placeholders2_4E
	.align		8
        /*0120*/ 	.dword	_ZN34_INTERNAL_95358c66_4_k_cu_3f444fef6thrust24THRUST_300001_SM_1000_NS12placeholders2_5E
	.align		8
        /*0128*/ 	.dword	_ZN34_INTERNAL_95358c66_4_k_cu_3f444fef6thrust24THRUST_300001_SM_1000_NS12placeholders2_6E
	.align		8
        /*0130*/ 	.dword	_ZN34_INTERNAL_95358c66_4_k_cu_3f444fef6thrust24THRUST_300001_SM_1000_NS12placeholders2_7E
	.align		8
        /*0138*/ 	.dword	_ZN34_INTERNAL_95358c66_4_k_cu_3f444fef6thrust24THRUST_300001_SM_1000_NS12placeholders2_8E
	.align		8
        /*0140*/ 	.dword	_ZN34_INTERNAL_95358c66_4_k_cu_3f444fef6thrust24THRUST_300001_SM_1000_NS12placeholders2_9E
	.align		8
        /*0148*/ 	.dword	_ZN34_INTERNAL_95358c66_4_k_cu_3f444fef6thrust24THRUST_300001_SM_1000_NS12placeholders3_10E
	.align		8
        /*0150*/ 	.dword	_ZN34_INTERNAL_95358c66_4_k_cu_3f444fef6thrust24THRUST_300001_SM_1000_NS3seqE


//--------------------- .text._ZN3cub18CUB_300001_SM_10006detail8for_each13static_kernelINS2_12policy_hub_t12policy_500_tEmN6thrust24THRUST_300001_SM_1000_NS8cuda_cub20__uninitialized_fill7functorINS7_10device_ptrIcEEcEEEEvT0_T1_ --------------------------
	.section	.text._ZN3cub18CUB_300001_SM_10006detail8for_each13static_kernelINS2_12policy_hub_t12policy_500_tEmN6thrust24THRUST_300001_SM_1000_NS8cuda_cub20__uninitialized_fill7functorINS7_10device_ptrIcEEcEEEEvT0_T1_,"ax",@progbits
	.align	128
        .global         _ZN3cub18CUB_300001_SM_10006detail8for_each13static_kernelINS2_12policy_hub_t12policy_500_tEmN6thrust24THRUST_300001_SM_1000_NS8cuda_cub20__uninitialized_fill7functorINS7_10device_ptrIcEEcEEEEvT0_T1_
        .type           _ZN3cub18CUB_300001_SM_10006detail8for_each13static_kernelINS2_12policy_hub_t12policy_500_tEmN6thrust24THRUST_300001_SM_1000_NS8cuda_cub20__uninitialized_fill7functorINS7_10device_ptrIcEEcEEEEvT0_T1_,@function
        .size           _ZN3cub18CUB_300001_SM_10006detail8for_each13static_kernelINS2_12policy_hub_t12policy_500_tEmN6thrust24THRUST_300001_SM_1000_NS8cuda_cub20__uninitialized_fill7functorINS7_10device_ptrIcEEcEEEEvT0_T1_,(.L_x_7 - _ZN3cub18CUB_300001_SM_10006detail8for_each13static_kernelINS2_12policy_hub_t12policy_500_tEmN6thrust24THRUST_300001_SM_1000_NS8cuda_cub20__uninitialized_fill7functorINS7_10device_ptrIcEEcEEEEvT0_T1_)
        .other          _ZN3cub18CUB_300001_SM_10006detail8for_each13static_kernelINS2_12policy_hub_t12policy_500_tEmN6thrust24THRUST_300001_SM_1000_NS8cuda_cub20__uninitialized_fill7functorINS7_10device_ptrIcEEcEEEEvT0_T1_,@"STO_CUDA_ENTRY STV_DEFAULT"
_ZN3cub18CUB_300001_SM_10006detail8for_each13static_kernelINS2_12policy_hub_t12policy_500_tEmN6thrust24THRUST_300001_SM_1000_NS8cuda_cub20__uninitialized_fill7functorINS7_10device_ptrIcEEcEEEEvT0_T1_:
.text._ZN3cub18CUB_300001_SM_10006detail8for_each13static_kernelINS2_12policy_hub_t12policy_500_tEmN6thrust24THRUST_300001_SM_1000_NS8cuda_cub20__uninitialized_fill7functorINS7_10device_ptrIcEEcEEEEvT0_T1_:
[----:B------:R-:W-:Y:S08]  /*0000*/  LDC R1, c[0x0][0x37c] ;  /* 0x0000df00ff017b82 */ /* 0x000ff00000000800 */
[----:B------:R-:W0:Y:S01]  /*0010*/  S2UR UR4, SR_CTAID.X ;  /* 0x00000000000479c3 */ /* 0x000e220000002500 */
[----:B------:R-:W1:Y:S01]  /*0020*/  LDCU.64 UR6, c[0x0][0x380] ;  /* 0x00007000ff0677ac */ /* 0x000e620008000a00 */
[----:B------:R-:W2:Y:S06]  /*0030*/  LDCU.64 UR8, c[0x0][0x358] ;  /* 0x00006b00ff0877ac */ /* 0x000eac0008000a00 */
[----:B------:R-:W3:Y:S01]  /*0040*/  LDC R5, c[0x0][0x390] ;  /* 0x0000e400ff057b82 */ /* 0x000ee20000000800 */
[----:B0-----:R-:W-:-:S04]  /*0050*/  UIMAD.WIDE.U32 UR4, UR4, 0x200, URZ ;  /* 0x00000200040478a5 */ /* 0x001fc8000f8e00ff */
[----:B-1----:R-:W-:-:S04]  /*0060*/  UIADD3 UR6, UP0, UPT, -UR4, UR6, URZ ;  /* 0x0000000604067290 */ /* 0x002fc8000ff1e1ff */
[----:B------:R-:W-:Y:S01]  /*0070*/  UIADD3.X UR7, UPT, UPT, ~UR5, UR7, URZ, UP0, !UPT ;  /* 0x0000000705077290 */ /* 0x000fe200087fe5ff */
[----:B---3--:R-:W-:Y:S01]  /*0080*/  PRMT R5, R5, 0x7770, RZ ;  /* 0x0000777005057816 */ /* 0x008fe200000000ff */
[----:B------:R-:W-:-:S04]  /*0090*/  UISETP.GE.U32.AND UP0, UPT, UR6, 0x200, UPT ;  /* 0x000002000600788c */ /* 0x000fc8000bf06070 */
[----:B------:R-:W-:-:S09]  /*00a0*/  UISETP.GE.U32.AND.EX UP0, UPT, UR7, URZ, UPT, UP0 ;  /* 0x000000ff0700728c */ /* 0x000fd2000bf06100 */
[----:B--2---:R-:W-:Y:S05]  /*00b0*/  BRA.U !UP0, `(.L_x_0) ;  /* 0x00000001081c7547 */ /* 0x004fea000b800000 */
[----:B------:R-:W0:Y:S01]  /*00c0*/  S2R R3, SR_TID.X ;  /* 0x0000000000037919 */ /* 0x000e220000002100 */
[----:B------:R-:W0:Y:S02]  /*00d0*/  LDC.64 R6, c[0x0][0x388] ;  /* 0x0000e200ff067b82 */ /* 0x000e240000000a00 */
[----:B0-----:R-:W-:-:S04]  /*00e0*/  IADD3 R2, P0, P1, R6, UR4, R3 ;  /* 0x0000000406027c10 */ /* 0x001fc8000f91e003 */
[----:B------:R-:W-:-:S05]  /*00f0*/  IADD3.X R3, PT, PT, R7, UR5, RZ, P0, P1 ;  /* 0x0000000507037c10 */ /* 0x000fca00087e24ff */
[----:B------:R-:W-:Y:S04]  /*0100*/  STG.E.U8 desc[UR8][R2.64], R5 ;  /* 0x0000000502007986 */ /* 0x000fe8000c101108 */
[----:B------:R-:W-:Y:S01]  /*0110*/  STG.E.U8 desc[UR8][R2.64+0x100], R5 ;  /* 0x0001000502007986 */ /* 0x000fe2000c101108 */
[----:B------:R-:W-:Y:S05]  /*0120*/  EXIT ;  /* 0x000000000000794d */ /* 0x000fea0003800000 */
.L_x_0:
[----:B------:R-:W0:Y:S01]  /*0130*/  S2R R3, SR_TID.X ;  /* 0x0000000000037919 */ /* 0x000e220000002100 */
[----:B------:R-:W1:Y:S01]  /*0140*/  LDC.64 R6, c[0x0][0x388] ;  /* 0x0000e200ff067b82 */ /* 0x000e620000000a00 */
[----:B------:R-:W-:Y:S02]  /*0150*/  IMAD.U32 R2, RZ, RZ, UR7 ;  /* 0x00000007ff027e24 */ /* 0x000fe4000f8e00ff */
[C---:B0-----:R-:W-:Y:S01]  /*0160*/  VIADD R0, R3.reuse, 0x100 ;  /* 0x0000010003007836 */ /* 0x041fe20000000000 */
[----:B------:R-:W-:-:S04]  /*0170*/  ISETP.LT.U32.AND P0, PT, R3, UR6, PT ;  /* 0x0000000603007c0c */ /* 0x000fc8000bf01070 */
[----:B------:R-:W-:Y:S01]  /*0180*/  ISETP.LT.U32.AND P1, PT, R0, UR6, PT ;  /* 0x0000000600007c0c */ /* 0x000fe2000bf21070 */
[----:B------:R-:W-:Y:S01]  /*0190*/  IMAD.U32 R0, RZ, RZ, UR7 ;  /* 0x00000007ff007e24 */ /* 0x000fe2000f8e00ff */
[----:B------:R-:W-:Y:S02]  /*01a0*/  ISETP.GT.U32.AND.EX P0, PT, R2, RZ, PT, P0 ;  /* 0x000000ff0200720c */ /* 0x000fe40003f04100 */
[----:B-1----:R-:W-:Y:S02]  /*01b0*/  IADD3 R2, P2, P3, R6, UR4, R3 ;  /* 0x0000000406027c10 */ /* 0x002fe4000fb5e003 */
[----:B------:R-:W-:Y:S02]  /*01c0*/  ISETP.GT.U32.AND.EX P1, PT, R0, RZ, PT, P1 ;  /* 0x000000ff0000720c */ /* 0x000fe40003f24110 */
[----:B------:R-:W-:-:S07]  /*01d0*/  IADD3.X R3, PT, PT, R7, UR5, RZ, P2, P3 ;  /* 0x0000000507037c10 */ /* 0x000fce00097e64ff */
[----:B------:R0:W-:Y:S04]  /*01e0*/  @P0 STG.E.U8 desc[UR8][R2.64], R5 ;  /* 0x0000000502000986 */ /* 0x0001e8000c101108 */
[----:B------:R-:W-:Y:S05]  /*01f0*/  @!P1 EXIT ;  /* 0x000000000000994d */ /* 0x000fea0003800000 */
[----:B------:R-:W-:Y:S01]  /*0200*/  STG.E.U8 desc[UR8][R2.64+0x100], R5 ;  /* 0x0001000502007986 */ /* 0x000fe2000c101108 */
[----:B------:R-:W-:Y:S05]  /*0210*/  EXIT ;  /* 0x000000000000794d */ /* 0x000fea0003800000 */
.L_x_1:
[----:B------:R-:W-:-:S00]  /*0220*/  BRA `(.L_x_1) ;  /* 0xfffffffc00fc7947 */ /* 0x000fc0000383ffff */
[----:B------:R-:W-:-:S00]  /*0230*/  NOP ;  /* 0x0000000000007918 */ /* 0x000fc00000000000 */
        /* <DEDUP_REMOVED lines=12> */
.L_x_7:


//--------------------- .text._ZN3cub18CUB_300001_SM_10006detail11EmptyKernelIvEEvv --------------------------
	.section	.text._ZN3cub18CUB_300001_SM_10006detail11EmptyKernelIvEEvv,"ax",@progbits
	.align	128
        .global         _ZN3cub18CUB_300001_SM_10006detail11EmptyKernelIvEEvv
        .type           _ZN3cub18CUB_300001_SM_10006detail11EmptyKernelIvEEvv,@function
        .size           _ZN3cub18CUB_300001_SM_10006detail11EmptyKernelIvEEvv,(.L_x_8 - _ZN3cub18CUB_300001_SM_10006detail11EmptyKernelIvEEvv)
        .other          _ZN3cub18CUB_300001_SM_10006detail11EmptyKernelIvEEvv,@"STO_CUDA_ENTRY STV_DEFAULT"
_ZN3cub18CUB_300001_SM_10006detail11EmptyKernelIvEEvv:
.text._ZN3cub18CUB_300001_SM_10006detail11EmptyKernelIvEEvv:
[----:B------:R-:W-:Y:S01]  /*0000*/  LDC R1, c[0x0][0x37c] ;  /* 0x0000df00ff017b82 */ /* 0x000fe20000000800 */
[----:B------:R-:W-:Y:S05]  /*0010*/  EXIT ;  /* 0x000000000000794d */ /* 0x000fea0003800000 */
.L_x_2:
        /* <DEDUP_REMOVED lines=14> */
.L_x_8:


//--------------------- .text._Z17markAsPrimeKernelPcxx --------------------------
	.section	.text._Z17markAsPrimeKernelPcxx,"ax",@progbits
	.align	128
        .global         _Z17markAsPrimeKernelPcxx
        .type           _Z17markAsPrimeKernelPcxx,@function
        .size           _Z17markAsPrimeKernelPcxx,(.L_x_6 - _Z17markAsPrimeKernelPcxx)
        .other          _Z17markAsPrimeKernelPcxx,@"STO_CUDA_ENTRY STV_DEFAULT"
_Z17markAsPrimeKernelPcxx:
.text._Z17markAsPrimeKernelPcxx:
[----:B------:R-:W-:Y:S01]  /*0000*/  LDC R1, c[0x0][0x37c] ;  /* 0x0000df00ff017b82 */ /* 0x000fe20000000800 */
[----:B------:R-:W0:Y:S01]  /*0010*/  S2R R3, SR_TID.X ;  /* 0x0000000000037919 */ /* 0x000e220000002100 */
[----:B------:R-:W1:Y:S06]  /*0020*/  LDCU UR5, c[0x0][0x394] ;  /* 0x00007280ff0577ac */ /* 0x000e6c0008000800 */
[----:B------:R-:W0:Y:S08]  /*0030*/  S2UR UR4, SR_CTAID.X ;  /* 0x00000000000479c3 */ /* 0x000e300000002500 */
[----:B------:R-:W0:Y:S01]  /*0040*/  LDC R0, c[0x0][0x360] ;  /* 0x0000d800ff007b82 */ /* 0x000e220000000800 */
[----:B-1----:R-:W-:Y:S01]  /*0050*/  UISETP.NE.U32.AND UP0, UPT, UR5, URZ, UPT ;  /* 0x000000ff0500728c */ /* 0x002fe2000bf05070 */
[----:B0-----:R-:W-:-:S08]  /*0060*/  IMAD R0, R0, UR4, R3 ;  /* 0x0000000400007c24 */ /* 0x001fd0000f8e0203 */
[----:B------:R-:W-:Y:S05]  /*0070*/  BRA.U UP0, `(.L_x_3) ;  /* 0x0000000100547547 */ /* 0x000fea000b800000 */
[----:B------:R-:W0:Y:S02]  /*0080*/  LDCU UR4, c[0x0][0x390] ;  /* 0x00007200ff0477ac */ /* 0x000e240008000800 */
[----:B0-----:R-:W0:Y:S01]  /*0090*/  I2F.U32.RP R4, UR4 ;  /* 0x0000000400047d06 */ /* 0x001e220008209000 */
[----:B------:R-:W-:-:S07]  /*00a0*/  ISETP.NE.U32.AND P1, PT, RZ, UR4, PT ;  /* 0x00000004ff007c0c */ /* 0x000fce000bf25070 */
[----:B0-----:R-:W0:Y:S02]  /*00b0*/  MUFU.RCP R4, R4 ;  /* 0x0000000400047308 */ /* 0x001e240000001000 */
[----:B0-----:R-:W-:-:S06]  /*00c0*/  VIADD R2, R4, 0xffffffe ;  /* 0x0ffffffe04027836 */ /* 0x001fcc0000000000 */
[----:B------:R0:W1:Y:S02]  /*00d0*/  F2I.FTZ.U32.TRUNC.NTZ R3, R2 ;  /* 0x0000000200037305 */ /* 0x000064000021f000 */
[----:B0-----:R-:W-:Y:S02]  /*00e0*/  IMAD.MOV.U32 R2, RZ, RZ, RZ ;  /* 0x000000ffff027224 */ /* 0x001fe400078e00ff */
[----:B-1----:R-:W-:-:S04]  /*00f0*/  IMAD.MOV R5, RZ, RZ, -R3 ;  /* 0x000000ffff057224 */ /* 0x002fc800078e0a03 */
[----:B------:R-:W-:-:S04]  /*0100*/  IMAD R5, R5, UR4, RZ ;  /* 0x0000000405057c24 */ /* 0x000fc8000f8e02ff */
[----:B------:R-:W-:-:S06]  /*0110*/  IMAD.HI.U32 R3, R3, R5, R2 ;  /* 0x0000000503037227 */ /* 0x000fcc00078e0002 */
[----:B------:R-:W-:-:S05]  /*0120*/  IMAD.HI.U32 R3, R3, R0, RZ ;  /* 0x0000000003037227 */ /* 0x000fca00078e00ff */
[----:B------:R-:W-:-:S05]  /*0130*/  IADD3 R3, PT, PT, -R3, RZ, RZ ;  /* 0x000000ff03037210 */ /* 0x000fca0007ffe1ff */
[----:B------:R-:W-:-:S05]  /*0140*/  IMAD R3, R3, UR4, R0 ;  /* 0x0000000403037c24 */ /* 0x000fca000f8e0200 */
[----:B------:R-:W-:-:S13]  /*0150*/  ISETP.GE.U32.AND P0, PT, R3, UR4, PT ;  /* 0x0000000403007c0c */ /* 0x000fda000bf06070 */
[----:B------:R-:W-:-:S05]  /*0160*/  @P0 VIADD R3, R3, -UR4 ;  /* 0x8000000403030c36 */ /* 0x000fca0008000000 */
[----:B------:R-:W-:-:S13]  /*0170*/  ISETP.GE.U32.AND P0, PT, R3, UR4, PT ;  /* 0x0000000403007c0c */ /* 0x000fda000bf06070 */
[----:B------:R-:W-:Y:S01]  /*0180*/  @P0 VIADD R3, R3, -UR4 ;  /* 0x8000000403030c36 */ /* 0x000fe20008000000 */
[----:B------:R-:W-:-:S04]  /*0190*/  @!P1 LOP3.LUT R3, RZ, UR4, RZ, 0x33, !PT ;  /* 0x00000004ff039c12 */ /* 0x000fc8000f8e33ff */
[----:B------:R-:W-:-:S04]  /*01a0*/  ISETP.NE.U32.AND P1, PT, R3, RZ, PT ;  /* 0x000000ff0300720c */ /* 0x000fc80003f25070 */
[----:B------:R-:W-:Y:S01]  /*01b0*/  ISETP.NE.AND.EX P1, PT, RZ, RZ, PT, P1 ;  /* 0x000000ffff00720c */ /* 0x000fe20003f25310 */
[----:B------:R-:W-:-:S12]  /*01c0*/  BRA `(.L_x_4) ;  /* 0x0000000000107947 */ /* 0x000fd80003800000 */
.L_x_3:
[----:B------:R-:W-:-:S07]  /*01d0*/  MOV R2, 0x1f0 ;  /* 0x000001f000027802 */ /* 0x000fce0000000f00 */
[----:B------:R-:W-:Y:S05]  /*01e0*/  CALL.REL.NOINC `($__internal_0_$__cuda_sm20_rem_s64) ;  /* 0x0000000000407944 */ /* 0x000fea0003c00000 */
[----:B------:R-:W-:-:S04]  /*01f0*/  ISETP.NE.U32.AND P1, PT, R4, RZ, PT ;  /* 0x000000ff0400720c */ /* 0x000fc80003f25070 */
[----:B------:R-:W-:-:S13]  /*0200*/  ISETP.NE.AND.EX P1, PT, R5, RZ, PT, P1 ;  /* 0x000000ff0500720c */ /* 0x000fda0003f25310 */
.L_x_4:
[----:B------:R-:W0:Y:S01]  /*0210*/  LDCU.64 UR6, c[0x0][0x390] ;  /* 0x00007200ff0677ac */ /* 0x000e220008000a00 */
[----:B------:R-:W1:Y:S01]  /*0220*/  LDCU.64 UR4, c[0x0][0x388] ;  /* 0x00007100ff0477ac */ /* 0x000e620008000a00 */
[C---:B0-----:R-:W-:Y:S02]  /*0230*/  ISETP.LE.U32.AND P2, PT, R0.reuse, UR6, PT ;  /* 0x0000000600007c0c */ /* 0x041fe4000bf43070 */
[----:B-1----:R-:W-:Y:S02]  /*0240*/  ISETP.GE.U32.AND P0, PT, R0, UR4, PT ;  /* 0x0000000400007c0c */ /* 0x002fe4000bf06070 */
[----:B------:R-:W-:-:S04]  /*0250*/  ISETP.LE.OR.EX P1, PT, RZ, UR7, P1, P2 ;  /* 0x00000007ff007c0c */ /* 0x000fc80008f23720 */
[----:B------:R-:W-:-:S13]  /*0260*/  ISETP.GE.OR.EX P0, PT, RZ, UR5, P1, P0 ;  /* 0x00000005ff007c0c */ /* 0x000fda0008f06700 */
[----:B------:R-:W-:Y:S05]  /*0270*/  @P0 EXIT ;  /* 0x000000000000094d */ /* 0x000fea0003800000 */
[----:B------:R-:W0:Y:S01]  /*0280*/  LDCU.64 UR6, c[0x0][0x380] ;  /* 0x00007000ff0677ac */ /* 0x000e220008000a00 */
[----:B------:R-:W1:Y:S01]  /*0290*/  LDCU.64 UR4, c[0x0][0x358] ;  /* 0x00006b00ff0477ac */ /* 0x000e620008000a00 */
[----:B0-----:R-:W-:Y:S01]  /*02a0*/  IADD3 R2, P0, PT, R0, UR6, RZ ;  /* 0x0000000600027c10 */ /* 0x001fe2000ff1e0ff */
[----:B------:R-:W-:-:S03]  /*02b0*/  IMAD.MOV.U32 R0, RZ, RZ, 0x1 ;  /* 0x00000001ff007424 */ /* 0x000fc600078e00ff */
[----:B------:R-:W-:-:S05]  /*02c0*/  IADD3.X R3, PT, PT, RZ, UR7, RZ, P0, !PT ;  /* 0x00000007ff037c10 */ /* 0x000fca00087fe4ff */
[----:B-1----:R-:W-:Y:S01]  /*02d0*/  STG.E.U8 desc[UR4][R2.64], R0 ;  /* 0x0000000002007986 */ /* 0x002fe2000c101104 */
[----:B------:R-:W-:Y:S05]  /*02e0*/  EXIT ;  /* 0x000000000000794d */ /* 0x000fea0003800000 */
        .weak           $__internal_0_$__cuda_sm20_rem_s64
        .type           $__internal_0_$__cuda_sm20_rem_s64,@function
        .size           $__internal_0_$__cuda_sm20_rem_s64,(.L_x_6 - $__internal_0_$__cuda_sm20_rem_s64)
$__internal_0_$__cuda_sm20_rem_s64:
[----:B------:R-:W0:Y:S02]  /*02f0*/  LDCU.64 UR6, c[0x0][0x390] ;  /* 0x00007200ff0677ac */ /* 0x000e240008000a00 */
[----:B0-----:R-:W-:Y:S02]  /*0300*/  UIADD3 UR4, UP1, UPT, URZ, -UR6, URZ ;  /* 0x80000006ff047290 */ /* 0x001fe4000ff3e0ff */
[----:B------:R-:W-:Y:S02]  /*0310*/  UISETP.GE.AND UP0, UPT, UR7, URZ, UPT ;  /* 0x000000ff0700728c */ /* 0x000fe4000bf06270 */
[----:B------:R-:W-:Y:S02]  /*0320*/  UIADD3.X UR5, UPT, UPT, URZ, ~UR7, URZ, UP1, !UPT ;  /* 0x80000007ff057290 */ /* 0x000fe40008ffe4ff */
[----:B------:R-:W-:Y:S02]  /*0330*/  USEL UR4, UR4, UR6, !UP0 ;  /* 0x0000000604047287 */ /* 0x000fe4000c000000 */
[----:B------:R-:W-:-:S09]  /*0340*/  USEL UR5, UR5, UR7, !UP0 ;  /* 0x0000000705057287 */ /* 0x000fd2000c000000 */
[----:B------:R-:W0:Y:S08]  /*0350*/  I2F.U64.RP R3, UR4 ;  /* 0x0000000400037d12 */ /* 0x000e300008309000 */
[----:B0-----:R-:W0:Y:S02]  /*0360*/  MUFU.RCP R3, R3 ;  /* 0x0000000300037308 */ /* 0x001e240000001000 */
[----:B0-----:R-:W-:-:S06]  /*0370*/  VIADD R4, R3, 0x1ffffffe ;  /* 0x1ffffffe03047836 */ /* 0x001fcc0000000000 */
[----:B------:R-:W0:Y:S02]  /*0380*/  F2I.U64.TRUNC R4, R4 ;  /* 0x0000000400047311 */ /* 0x000e24000020d800 */
[----:B0-----:R-:W-:-:S04]  /*0390*/  IMAD.WIDE.U32 R6, R4, UR4, RZ ;  /* 0x0000000404067c25 */ /* 0x001fc8000f8e00ff */
[----:B------:R-:W-:Y:S01]  /*03a0*/  IMAD R7, R4, UR5, R7 ;  /* 0x0000000504077c24 */ /* 0x000fe2000f8e0207 */
[----:B------:R-:W-:-:S03]  /*03b0*/  IADD3 R9, P0, PT, RZ, -R6, RZ ;  /* 0x80000006ff097210 */ /* 0x000fc60007f1e0ff */
[----:B------:R-:W-:Y:S02]  /*03c0*/  IMAD R7, R5, UR4, R7 ;  /* 0x0000000405077c24 */ /* 0x000fe4000f8e0207 */
[----:B------:R-:W-:-:S04]  /*03d0*/  IMAD.HI.U32 R6, R4, R9, RZ ;  /* 0x0000000904067227 */ /* 0x000fc800078e00ff */
[----:B------:R-:W-:Y:S02]  /*03e0*/  IMAD.X R11, RZ, RZ, ~R7, P0 ;  /* 0x000000ffff0b7224 */ /* 0x000fe400000e0e07 */
[----:B------:R-:W-:Y:S02]  /*03f0*/  IMAD.MOV.U32 R7, RZ, RZ, R4 ;  /* 0x000000ffff077224 */ /* 0x000fe400078e0004 */
[-C--:B------:R-:W-:Y:S02]  /*0400*/  IMAD R13, R5, R11.reuse, RZ ;  /* 0x0000000b050d7224 */ /* 0x080fe400078e02ff */
[----:B------:R-:W-:-:S04]  /*0410*/  IMAD.WIDE.U32 R6, P0, R4, R11, R6 ;  /* 0x0000000b04067225 */ /* 0x000fc80007800006 */
[----:B------:R-:W-:-:S04]  /*0420*/  IMAD.HI.U32 R3, R5, R11, RZ ;  /* 0x0000000b05037227 */ /* 0x000fc800078e00ff */
[----:B------:R-:W-:Y:S01]  /*0430*/  IMAD.HI.U32 R6, P1, R5, R9, R6 ;  /* 0x0000000905067227 */ /* 0x000fe20007820006 */
[----:B------:R-:W-:-:S04]  /*0440*/  IADD3.X R3, PT, PT, R3, R5, RZ, P0, !PT ;  /* 0x0000000503037210 */ /* 0x000fc800007fe4ff */
[----:B------:R-:W-:-:S04]  /*0450*/  IADD3 R7, P2, PT, R13, R6, RZ ;  /* 0x000000060d077210 */ /* 0x000fc80007f5e0ff */
[----:B------:R-:W-:Y:S01]  /*0460*/  IADD3.X R3, PT, PT, RZ, RZ, R3, P2, P1 ;  /* 0x000000ffff037210 */ /* 0x000fe200017e2403 */
[----:B------:R-:W-:-:S04]  /*0470*/  IMAD.WIDE.U32 R4, R7, UR4, RZ ;  /* 0x0000000407047c25 */ /* 0x000fc8000f8e00ff */
[----:B------:R-:W-:Y:S01]  /*0480*/  IMAD R6, R7, UR5, R5 ;  /* 0x0000000507067c24 */ /* 0x000fe2000f8e0205 */
[----:B------:R-:W-:-:S03]  /*0490*/  IADD3 R5, P0, PT, RZ, -R4, RZ ;  /* 0x80000004ff057210 */ /* 0x000fc60007f1e0ff */
[----:B------:R-:W-:Y:S02]  /*04a0*/  IMAD R4, R3, UR4, R6 ;  /* 0x0000000403047c24 */ /* 0x000fe4000f8e0206 */
[----:B------:R-:W-:-:S04]  /*04b0*/  IMAD.HI.U32 R6, R7, R5, RZ ;  /* 0x0000000507067227 */ /* 0x000fc800078e00ff */
[----:B------:R-:W-:-:S04]  /*04c0*/  IMAD.X R4, RZ, RZ, ~R4, P0 ;  /* 0x000000ffff047224 */ /* 0x000fc800000e0e04 */
[----:B------:R-:W-:-:S04]  /*04d0*/  IMAD.WIDE.U32 R6, P0, R7, R4, R6 ;  /* 0x0000000407067225 */ /* 0x000fc80007800006 */
[C---:B------:R-:W-:Y:S02]  /*04e0*/  IMAD R8, R3.reuse, R4, RZ ;  /* 0x0000000403087224 */ /* 0x040fe400078e02ff */
[----:B------:R-:W-:-:S04]  /*04f0*/  IMAD.HI.U32 R7, P1, R3, R5, R6 ;  /* 0x0000000503077227 */ /* 0x000fc80007820006 */
[----:B------:R-:W-:Y:S02]  /*0500*/  HFMA2 R5, -RZ, RZ, 0, 0 ;  /* 0x00000000ff057431 */ /* 0x000fe400000001ff */
[----:B------:R-:W-:Y:S01]  /*0510*/  IMAD.HI.U32 R6, R3, R4, RZ ;  /* 0x0000000403067227 */ /* 0x000fe200078e00ff */
[----:B------:R-:W-:-:S03]  /*0520*/  IADD3 R7, P2, PT, R8, R7, RZ ;  /* 0x0000000708077210 */ /* 0x000fc60007f5e0ff */
[----:B------:R-:W-:Y:S02]  /*0530*/  IMAD.X R3, R6, 0x1, R3, P0 ;  /* 0x0000000106037824 */ /* 0x000fe400000e0603 */
[----:B------:R-:W-:-:S03]  /*0540*/  IMAD.HI.U32 R4, R7, R0, RZ ;  /* 0x0000000007047227 */ /* 0x000fc600078e00ff */
[----:B------:R-:W-:Y:S01]  /*0550*/  IADD3.X R3, PT, PT, RZ, RZ, R3, P2, P1 ;  /* 0x000000ffff037210 */ /* 0x000fe200017e2403 */
[----:B------:R-:W-:-:S04]  /*0560*/  IMAD.WIDE.U32 R4, RZ, R7, R4 ;  /* 0x00000007ff047225 */ /* 0x000fc800078e0004 */
[----:B------:R-:W-:-:S05]  /*0570*/  IMAD.HI.U32 R3, P0, R3, R0, R4 ;  /* 0x0000000003037227 */ /* 0x000fca0007800004 */
[----:B------:R-:W-:Y:S01]  /*0580*/  IADD3 R7, P1, PT, RZ, R3, RZ ;  /* 0x00000003ff077210 */ /* 0x000fe20007f3e0ff */
[----:B------:R-:W-:-:S04]  /*0590*/  IMAD.X R3, RZ, RZ, RZ, P0 ;  /* 0x000000ffff037224 */ /* 0x000fc800000e06ff */
[----:B------:R-:W-:-:S04]  /*05a0*/  IMAD.WIDE.U32 R4, R7, UR4, RZ ;  /* 0x0000000407047c25 */ /* 0x000fc8000f8e00ff */
[----:B------:R-:W-:Y:S01]  /*05b0*/  IMAD.X R3, RZ, RZ, R3, P1 ;  /* 0x000000ffff037224 */ /* 0x000fe200008e0603 */
[----:B------:R-:W-:Y:S01]  /*05c0*/  IADD3 R4, P1, PT, -R4, R0, RZ ;  /* 0x0000000004047210 */ /* 0x000fe20007f3e1ff */
[----:B------:R-:W-:-:S03]  /*05d0*/  IMAD R6, R7, UR5, R5 ;  /* 0x0000000507067c24 */ /* 0x000fc6000f8e0205 */
[----:B------:R-:W-:Y:S01]  /*05e0*/  ISETP.GE.U32.AND P0, PT, R4, UR4, PT ;  /* 0x0000000404007c0c */ /* 0x000fe2000bf06070 */
[----:B------:R-:W-:-:S05]  /*05f0*/  IMAD R3, R3, UR4, R6 ;  /* 0x0000000403037c24 */ /* 0x000fca000f8e0206 */
[----:B------:R-:W-:Y:S02]  /*0600*/  IADD3.X R5, PT, PT, RZ, ~R3, RZ, P1, !PT ;  /* 0x80000003ff057210 */ /* 0x000fe40000ffe4ff */
[----:B------:R-:W-:Y:S02]  /*0610*/  IADD3 R3, P1, PT, R4, -UR4, RZ ;  /* 0x8000000404037c10 */ /* 0x000fe4000ff3e0ff */
[C---:B------:R-:W-:Y:S02]  /*0620*/  ISETP.GE.U32.AND.EX P0, PT, R5.reuse, UR5, PT, P0 ;  /* 0x0000000505007c0c */ /* 0x040fe4000bf06100 */
[----:B------:R-:W-:Y:S02]  /*0630*/  IADD3.X R6, PT, PT, R5, ~UR5, RZ, P1, !PT ;  /* 0x8000000505067c10 */ /* 0x000fe40008ffe4ff */
[----:B------:R-:W-:Y:S02]  /*0640*/  SEL R3, R3, R4, P0 ;  /* 0x0000000403037207 */ /* 0x000fe40000000000 */
[----:B------:R-:W-:-:S02]  /*0650*/  SEL R6, R6, R5, P0 ;  /* 0x0000000506067207 */ /* 0x000fc40000000000 */
[C---:B------:R-:W-:Y:S02]  /*0660*/  ISETP.GE.U32.AND P0, PT, R3.reuse, UR4, PT ;  /* 0x0000000403007c0c */ /* 0x040fe4000bf06070 */
[----:B------:R-:W-:Y:S02]  /*0670*/  IADD3 R4, P2, PT, R3, -UR4, RZ ;  /* 0x8000000403047c10 */ /* 0x000fe4000ff5e0ff */
[C---:B------:R-:W-:Y:S02]  /*0680*/  ISETP.GE.U32.AND.EX P0, PT, R6.reuse, UR5, PT, P0 ;  /* 0x0000000506007c0c */ /* 0x040fe4000bf06100 */
[----:B------:R-:W-:Y:S02]  /*0690*/  ISETP.NE.U32.AND P1, PT, RZ, UR6, PT ;  /* 0x00000006ff007c0c */ /* 0x000fe4000bf25070 */
[----:B------:R-:W-:Y:S02]  /*06a0*/  IADD3.X R5, PT, PT, R6, ~UR5, RZ, P2, !PT ;  /* 0x8000000506057c10 */ /* 0x000fe400097fe4ff */
[----:B------:R-:W-:Y:S01]  /*06b0*/  SEL R4, R4, R3, P0 ;  /* 0x0000000304047207 */ /* 0x000fe20000000000 */
[----:B------:R-:W-:Y:S01]  /*06c0*/  IMAD.MOV.U32 R3, RZ, RZ, 0x0 ;  /* 0x00000000ff037424 */ /* 0x000fe200078e00ff */
[----:B------:R-:W-:-:S02]  /*06d0*/  ISETP.NE.AND.EX P1, PT, RZ, UR7, PT, P1 ;  /* 0x00000007ff007c0c */ /* 0x000fc4000bf25310 */
[----:B------:R-:W-:Y:S02]  /*06e0*/  SEL R5, R5, R6, P0 ;  /* 0x0000000605057207 */ /* 0x000fe40000000000 */
[----:B------:R-:W-:Y:S02]  /*06f0*/  SEL R4, R4, 0xffffffff, P1 ;  /* 0xffffffff04047807 */ /* 0x000fe40000800000 */
[----:B------:R-:W-:Y:S01]  /*0700*/  SEL R5, R5, 0xffffffff, P1 ;  /* 0xffffffff05057807 */ /* 0x000fe20000800000 */
[----:B------:R-:W-:Y:S06]  /*0710*/  RET.REL.NODEC R2 `(_Z17markAsPrimeKernelPcxx) ;  /* 0xfffffff802387950 */ /* 0x000fec0003c3ffff */
.L_x_5:
        /* <DEDUP_REMOVED lines=14> */
.L_x_6:


//--------------------- .nv.shared.reserved.0     --------------------------
	.section	.nv.shared.reserved.0,"aw",@nobits
	.weak		__nv_reservedSMEM_offset_0_alias
	.size		__nv_reservedSMEM_offset_0_alias, 0, 64
	.other		__nv_reservedSMEM_offset_0_alias,@"STO_CUDA_RESERVED_SHARED STV_DEFAULT"
__nv_reservedSMEM_offset_0_alias:
	.zero		0
	.zero		64


//--------------------- .nv.global                --------------------------
	.section	.nv.global,"aw",@nobits
.nv.global:
	.type		_ZN34_INTERNAL_95358c66_4_k_cu_3f444fef6thrust24THRUST_300001_SM_1000_NS3seqE,@object
	.size		_ZN34_INTERNAL_95358c66_4_k_cu_3f444fef6thrust24THRUST_300001_SM_1000_NS3seqE,(_ZN34_INTERNAL_95358c66_4_k_cu_3f444fef4cuda3std3__48in_placeE - _ZN34_INTERNAL_95358c66_4_k_cu_3f444fef6thrust24THRUST_300001_SM_1000_NS3seqE)
_ZN34_INTERNAL_95358c66_4_k_cu_3f444fef6thrust24THRUST_300001_SM_1000_NS3seqE:
	.zero		1
	.type		_ZN34_INTERNAL_95358c66_4_k_cu_3f444fef4cuda3std3__48in_placeE,@object
	.size		_ZN34_INTERNAL_95358c66_4_k_cu_3f444fef4cuda3std3__48in_placeE,(_ZN34_INTERNAL_95358c66_4_k_cu_3f444fef4cuda3std6ranges3__45__cpo4sizeE - _ZN34_INTERNAL_95358c66_4_k_cu_3f444fef4cuda3std3__48in_placeE)
_ZN34_INTERNAL_95358c66_4_k_cu_3f444fef4cuda3std3__48in_placeE:
	.zero		1
	.type		_ZN34_INTERNAL_95358c66_4_k_cu_3f444fef4cuda3std6ranges3__45__cpo4sizeE,@object
	.size		_ZN34_INTERNAL_95358c66_4_k_cu_3f444fef4cuda3std6ranges3__45__cpo4sizeE,(_ZN34_INTERNAL_95358c66_4_k_cu_3f444fef6thrust24THRUST_300001_SM_1000_NS12placeholders2_3E - _ZN34_INTERNAL_95358c66_4_k_cu_3f444fef4cuda3std6ranges3__45__cpo4sizeE)
_ZN34_INTERNAL_95358c66_4_k_cu_3f444fef4cuda3std6ranges3__45__cpo4sizeE:
	.zero		1
	.type		_ZN34_INTERNAL_95358c66_4_k_cu_3f444fef6thrust24THRUST_300001_SM_1000_NS12placeholders2_3E,@object
	.size		_ZN34_INTERNAL_95358c66_4_k_cu_3f444fef6thrust24THRUST_300001_SM_1000_NS12placeholders2_3E,(_ZN34_INTERNAL_95358c66_4_k_cu_3f444fef4cuda3std3__45__cpo6cbeginE - _ZN34_INTERNAL_95358c66_4_k_cu_3f444fef6thrust24THRUST_300001_SM_1000_NS12placeholders2_3E)
_ZN34_INTERNAL_95358c66_4_k_cu_3f444fef6thrust24THRUST_300001_SM_1000_NS12placeholders2_3E:
	.zero		1
	.type		_ZN34_INTERNAL_95358c66_4_k_cu_3f444fef4cuda3std3__45__cpo6cbeginE,@object
	.size		_ZN34_INTERNAL_95358c66_4_k_cu_3f444fef4cuda3std3__45__cpo6cbeginE,(_ZN34_INTERNAL_95358c66_4_k_cu_3f444fef4cuda3std6ranges3__45__cpo6cbeginE - _ZN34_INTERNAL_95358c66_4_k_cu_3f444fef4cuda3std3__45__cpo6cbeginE)
_ZN34_INTERNAL_95358c66_4_k_cu_3f444fef4cuda3std3__45__cpo6cbeginE:
	.zero		1
	.type		_ZN34_INTERNAL_95358c66_4_k_cu_3f444fef4cuda3std6ranges3__45__cpo6cbeginE,@object
	.size		_ZN34_INTERNAL_95358c66_4_k_cu_3f444fef4cuda3std6ranges3__45__cpo6cbeginE,(_ZN34_INTERNAL_95358c66_4_k_cu_3f444fef6thrust24THRUST_300001_SM_1000_NS12placeholders2_7E - _ZN34_INTERNAL_95358c66_4_k_cu_3f444fef4cuda3std6ranges3__45__cpo6cbeginE)
_ZN34_INTERNAL_95358c66_4_k_cu_3f444fef4cuda3std6ranges3__45__cpo6cbeginE:
	.zero		1
	.type		_ZN34_INTERNAL_95358c66_4_k_cu_3f444fef6thrust24THRUST_300001_SM_1000_NS12placeholders2_7E,@object
	.size		_ZN34_INTERNAL_95358c66_4_k_cu_3f444fef6thrust24THRUST_300001_SM_1000_NS12placeholders2_7E,(_ZN34_INTERNAL_95358c66_4_k_cu_3f444fef4cuda3std3__45__cpo7crbeginE - _ZN34_INTERNAL_95358c66_4_k_cu_3f444fef6thrust24THRUST_300001_SM_1000_NS12placeholders2_7E)
_ZN34_INTERNAL_95358c66_4_k_cu_3f444fef6thrust24THRUST_300001_SM_1000_NS12placeholders2_7E:
	.zero		1
	.type		_ZN34_INTERNAL_95358c66_4_k_cu_3f444fef4cuda3std3__45__cpo7crbeginE,@object
	.size		_ZN34_INTERNAL_95358c66_4_k_cu_3f444fef4cuda3std3__45__cpo7crbeginE,(_ZN34_INTERNAL_95358c66_4_k_cu_3f444fef4cuda3std6ranges3__45__cpo4nextE - _ZN34_INTERNAL_95358c66_4_k_cu_3f444fef4cuda3std3__45__cpo7crbeginE)
_ZN34_INTERNAL_95358c66_4_k_cu_3f444fef4cuda3std3__45__cpo7crbeginE:
	.zero		1
	.type		_ZN34_INTERNAL_95358c66_4_k_cu_3f444fef4cuda3std6ranges3__45__cpo4nextE,@object
	.size		_ZN34_INTERNAL_95358c66_4_k_cu_3f444fef4cuda3std6ranges3__45__cpo4nextE,(_ZN34_INTERNAL_95358c66_4_k_cu_3f444fef4cuda3std6ranges3__45__cpo4swapE - _ZN34_INTERNAL_95358c66_4_k_cu_3f444fef4cuda3std6ranges3__45__cpo4nextE)
_ZN34_INTERNAL_95358c66_4_k_cu_3f444fef4cuda3std6ranges3__45__cpo4nextE:
	.zero		1
	.type		_ZN34_INTERNAL_95358c66_4_k_cu_3f444fef4cuda3std6ranges3__45__cpo4swapE,@object
	.size		_ZN34_INTERNAL_95358c66_4_k_cu_3f444fef4cuda3std6ranges3__45__cpo4swapE,(_ZN34_INTERNAL_95358c66_4_k_cu_3f444fef6thrust24THRUST_300001_SM_1000_NS8cuda_cub10par_nosyncE - _ZN34_INTERNAL_95358c66_4_k_cu_3f444fef4cuda3std6ranges3__45__cpo4swapE)
_ZN34_INTERNAL_95358c66_4_k_cu_3f444fef4cuda3std6ranges3__45__cpo4swapE:
	.zero		1
	.type		_ZN34_INTERNAL_95358c66_4_k_cu_3f444fef6thrust24THRUST_300001_SM_1000_NS8cuda_cub10par_nosyncE,@object
	.size		_ZN34_INTERNAL_95358c66_4_k_cu_3f444fef6thrust24THRUST_300001_SM_1000_NS8cuda_cub10par_nosyncE,(_ZN34_INTERNAL_95358c66_4_k_cu_3f444fef6thrust24THRUST_300001_SM_1000_NS12placeholders2_9E - _ZN34_INTERNAL_95358c66_4_k_cu_3f444fef6thrust24THRUST_300001_SM_1000_NS8cuda_cub10par_nosyncE)
_ZN34_INTERNAL_95358c66_4_k_cu_3f444fef6thrust24THRUST_300001_SM_1000_NS8cuda_cub10par_nosyncE:
	.zero		1
	.type		_ZN34_INTERNAL_95358c66_4_k_cu_3f444fef6thrust24THRUST_300001_SM_1000_NS12placeholders2_9E,@object
	.size		_ZN34_INTERNAL_95358c66_4_k_cu_3f444fef6thrust24THRUST_300001_SM_1000_NS12placeholders2_9E,(_ZN34_INTERNAL_95358c66_4_k_cu_3f444fef4cuda3std3__436_GLOBAL__N__95358c66_4_k_cu_3f444fef6ignoreE - _ZN34_INTERNAL_95358c66_4_k_cu_3f444fef6thrust24THRUST_300001_SM_1000_NS12placeholders2_9E)
_ZN34_INTERNAL_95358c66_4_k_cu_3f444fef6thrust24THRUST_300001_SM_1000_NS12placeholders2_9E:
	.zero		1
	.type		_ZN34_INTERNAL_95358c66_4_k_cu_3f444fef4cuda3std3__436_GLOBAL__N__95358c66_4_k_cu_3f444fef6ignoreE,@object
	.size		_ZN34_INTERNAL_95358c66_4_k_cu_3f444fef4cuda3std3__436_GLOBAL__N__95358c66_4_k_cu_3f444fef6ignoreE,(_ZN34_INTERNAL_95358c66_4_k_cu_3f444fef4cuda3std6ranges3__45__cpo4dataE - _ZN34_INTERNAL_95358c66_4_k_cu_3f444fef4cuda3std3__436_GLOBAL__N__95358c66_4_k_cu_3f444fef6ignoreE)
_ZN34_INTERNAL_95358c66_4_k_cu_3f444fef4cuda3std3__436_GLOBAL__N__95358c66_4_k_cu_3f444fef6ignoreE:
	.zero		1
	.type		_ZN34_INTERNAL_95358c66_4_k_cu_3f444fef4cuda3std6ranges3__45__cpo4dataE,@object
	.size		_ZN34_INTERNAL_95358c66_4_k_cu_3f444fef4cuda3std6ranges3__45__cpo4dataE,(_ZN34_INTERNAL_95358c66_4_k_cu_3f444fef6thrust24THRUST_300001_SM_1000_NS12placeholders2_1E - _ZN34_INTERNAL_95358c66_4_k_cu_3f444fef4cuda3std6ranges3__45__cpo4dataE)
_ZN34_INTERNAL_95358c66_4_k_cu_3f444fef4cuda3std6ranges3__45__cpo4dataE:
	.zero		1
	.type		_ZN34_INTERNAL_95358c66_4_k_cu_3f444fef6thrust24THRUST_300001_SM_1000_NS12placeholders2_1E,@object
	.size		_ZN34_INTERNAL_95358c66_4_k_cu_3f444fef6thrust24THRUST_300001_SM_1000_NS12placeholders2_1E,(_ZN34_INTERNAL_95358c66_4_k_cu_3f444fef4cuda3std3__45__cpo5beginE - _ZN34_INTERNAL_95358c66_4_k_cu_3f444fef6thrust24THRUST_300001_SM_1000_NS12placeholders2_1E)
_ZN34_INTERNAL_95358c66_4_k_cu_3f444fef6thrust24THRUST_300001_SM_1000_NS12placeholders2_1E:
	.zero		1
	.type		_ZN34_INTERNAL_95358c66_4_k_cu_3f444fef4cuda3std3__45__cpo5beginE,@object
	.size		_ZN34_INTERNAL_95358c66_4_k_cu_3f444fef4cuda3std3__45__cpo5beginE,(_ZN34_INTERNAL_95358c66_4_k_cu_3f444fef4cuda3std6ranges3__45__cpo5beginE - _ZN34_INTERNAL_95358c66_4_k_cu_3f444fef4cuda3std3__45__cpo5beginE)
_ZN34_INTERNAL_95358c66_4_k_cu_3f444fef4cuda3std3__45__cpo5beginE:
	.zero		1
	.type		_ZN34_INTERNAL_95358c66_4_k_cu_3f444fef4cuda3std6ranges3__45__cpo5beginE,@object
	.size		_ZN34_INTERNAL_95358c66_4_k_cu_3f444fef4cuda3std6ranges3__45__cpo5beginE,(_ZN34_INTERNAL_95358c66_4_k_cu_3f444fef6thrust24THRUST_300001_SM_1000_NS12placeholders2_5E - _ZN34_INTERNAL_95358c66_4_k_cu_3f444fef4cuda3std6ranges3__45__cpo5beginE)
_ZN34_INTERNAL_95358c66_4_k_cu_3f444fef4cuda3std6ranges3__45__cpo5beginE:
	.zero		1
	.type		_ZN34_INTERNAL_95358c66_4_k_cu_3f444fef6thrust24THRUST_300001_SM_1000_NS12placeholders2_5E,@object
	.size		_ZN34_INTERNAL_95358c66_4_k_cu_3f444fef6thrust24THRUST_300001_SM_1000_NS12placeholders2_5E,(_ZN34_INTERNAL_95358c66_4_k_cu_3f444fef4cuda3std3__45__cpo6rbeginE - _ZN34_INTERNAL_95358c66_4_k_cu_3f444fef6thrust24THRUST_300001_SM_1000_NS12placeholders2_5E)
_ZN34_INTERNAL_95358c66_4_k_cu_3f444fef6thrust24THRUST_300001_SM_1000_NS12placeholders2_5E:
	.zero		1
	.type		_ZN34_INTERNAL_95358c66_4_k_cu_3f444fef4cuda3std3__45__cpo6rbeginE,@object
	.size		_ZN34_INTERNAL_95358c66_4_k_cu_3f444fef4cuda3std3__45__cpo6rbeginE,(_ZN34_INTERNAL_95358c66_4_k_cu_3f444fef4cuda3std6ranges3__45__cpo7advanceE - _ZN34_INTERNAL_95358c66_4_k_cu_3f444fef4cuda3std3__45__cpo6rbeginE)
_ZN34_INTERNAL_95358c66_4_k_cu_3f444fef4cuda3std3__45__cpo6rbeginE:
	.zero		1
	.type		_ZN34_INTERNAL_95358c66_4_k_cu_3f444fef4cuda3std6ranges3__45__cpo7advanceE,@object
	.size		_ZN34_INTERNAL_95358c66_4_k_cu_3f444fef4cuda3std6ranges3__45__cpo7advanceE,(_ZN34_INTERNAL_95358c66_4_k_cu_3f444fef4cuda3std3__47nulloptE - _ZN34_INTERNAL_95358c66_4_k_cu_3f444fef4cuda3std6ranges3__45__cpo7advanceE)
_ZN34_INTERNAL_95358c66_4_k_cu_3f444fef4cuda3std6ranges3__45__cpo7advanceE:
	.zero		1
	.type		_ZN34_INTERNAL_95358c66_4_k_cu_3f444fef4cuda3std3__47nulloptE,@object
	.size		_ZN34_INTERNAL_95358c66_4_k_cu_3f444fef4cuda3std3__47nulloptE,(_ZN34_INTERNAL_95358c66_4_k_cu_3f444fef4cuda3std6ranges3__45__cpo8distanceE - _ZN34_INTERNAL_95358c66_4_k_cu_3f444fef4cuda3std3__47nulloptE)
_ZN34_INTERNAL_95358c66_4_k_cu_3f444fef4cuda3std3__47nulloptE:
	.zero		1
	.type		_ZN34_INTERNAL_95358c66_4_k_cu_3f444fef4cuda3std6ranges3__45__cpo8distanceE,@object
	.size		_ZN34_INTERNAL_95358c66_4_k_cu_3f444fef4cuda3std6ranges3__45__cpo8distanceE,(_ZN34_INTERNAL_95358c66_4_k_cu_3f444fef6thrust24THRUST_300001_SM_1000_NS12placeholders3_10E - _ZN34_INTERNAL_95358c66_4_k_cu_3f444fef4cuda3std6ranges3__45__cpo8distanceE)
_ZN34_INTERNAL_95358c66_4_k_cu_3f444fef4cuda3std6ranges3__45__cpo8distanceE:
	.zero		1
	.type		_ZN34_INTERNAL_95358c66_4_k_cu_3f444fef6thrust24THRUST_300001_SM_1000_NS12placeholders3_10E,@object
	.size		_ZN34_INTERNAL_95358c66_4_k_cu_3f444fef6thrust24THRUST_300001_SM_1000_NS12placeholders3_10E,(_ZN34_INTERNAL_95358c66_4_k_cu_3f444fef4cuda3std3__419piecewise_constructE - _ZN34_INTERNAL_95358c66_4_k_cu_3f444fef6thrust24THRUST_300001_SM_1000_NS12placeholders3_10E)
_ZN34_INTERNAL_95358c66_4_k_cu_3f444fef6thrust24THRUST_300001_SM_1000_NS12placeholders3_10E:
	.zero		1
	.type		_ZN34_INTERNAL_95358c66_4_k_cu_3f444fef4cuda3std3__419piecewise_constructE,@object
	.size		_ZN34_INTERNAL_95358c66_4_k_cu_3f444fef4cuda3std3__419piecewise_constructE,(_ZN34_INTERNAL_95358c66_4_k_cu_3f444fef4cuda3std6ranges3__45__cpo5cdataE - _ZN34_INTERNAL_95358c66_4_k_cu_3f444fef4cuda3std3__419piecewise_constructE)
_ZN34_INTERNAL_95358c66_4_k_cu_3f444fef4cuda3std3__419piecewise_constructE:
	.zero		1
	.type		_ZN34_INTERNAL_95358c66_4_k_cu_3f444fef4cuda3std6ranges3__45__cpo5cdataE,@object
	.size		_ZN34_INTERNAL_95358c66_4_k_cu_3f444fef4cuda3std6ranges3__45__cpo5cdataE,(_ZN34_INTERNAL_95358c66_4_k_cu_3f444fef6thrust24THRUST_300001_SM_1000_NS12placeholders2_2E - _ZN34_INTERNAL_95358c66_4_k_cu_3f444fef4cuda3std6ranges3__45__cpo5cdataE)
_ZN34_INTERNAL_95358c66_4_k_cu_3f444fef4cuda3std6ranges3__45__cpo5cdataE:
	.zero		1
	.type		_ZN34_INTERNAL_95358c66_4_k_cu_3f444fef6thrust24THRUST_300001_SM_1000_NS12placeholders2_2E,@object
	.size		_ZN34_INTERNAL_95358c66_4_k_cu_3f444fef6thrust24THRUST_300001_SM_1000_NS12placeholders2_2E,(_ZN34_INTERNAL_95358c66_4_k_cu_3f444fef4cuda3std3__45__cpo3endE - _ZN34_INTERNAL_95358c66_4_k_cu_3f444fef6thrust24THRUST_300001_SM_1000_NS12placeholders2_2E)
_ZN34_INTERNAL_95358c66_4_k_cu_3f444fef6thrust24THRUST_300001_SM_1000_NS12placeholders2_2E:
	.zero		1
	.type		_ZN34_INTERNAL_95358c66_4_k_cu_3f444fef4cuda3std3__45__cpo3endE,@object
	.size		_ZN34_INTERNAL_95358c66_4_k_cu_3f444fef4cuda3std3__45__cpo3endE,(_ZN34_INTERNAL_95358c66_4_k_cu_3f444fef4cuda3std6ranges3__45__cpo3endE - _ZN34_INTERNAL_95358c66_4_k_cu_3f444fef4cuda3std3__45__cpo3endE)
_ZN34_INTERNAL_95358c66_4_k_cu_3f444fef4cuda3std3__45__cpo3endE:
	.zero		1
	.type		_ZN34_INTERNAL_95358c66_4_k_cu_3f444fef4cuda3std6ranges3__45__cpo3endE,@object
	.size		_ZN34_INTERNAL_95358c66_4_k_cu_3f444fef4cuda3std6ranges3__45__cpo3endE,(_ZN34_INTERNAL_95358c66_4_k_cu_3f444fef6thrust24THRUST_300001_SM_1000_NS12placeholders2_6E - _ZN34_INTERNAL_95358c66_4_k_cu_3f444fef4cuda3std6ranges3__45__cpo3endE)
_ZN34_INTERNAL_95358c66_4_k_cu_3f444fef4cuda3std6ranges3__45__cpo3endE:
	.zero		1
	.type		_ZN34_INTERNAL_95358c66_4_k_cu_3f444fef6thrust24THRUST_300001_SM_1000_NS12placeholders2_6E,@object
	.size		_ZN34_INTERNAL_95358c66_4_k_cu_3f444fef6thrust24THRUST_300001_SM_1000_NS12placeholders2_6E,(_ZN34_INTERNAL_95358c66_4_k_cu_3f444fef4cuda3std3__45__cpo4rendE - _ZN34_INTERNAL_95358c66_4_k_cu_3f444fef6thrust24THRUST_300001_SM_1000_NS12placeholders2_6E)
_ZN34_INTERNAL_95358c66_4_k_cu_3f444fef6thrust24THRUST_300001_SM_1000_NS12placeholders2_6E:
	.zero		1
	.type		_ZN34_INTERNAL_95358c66_4_k_cu_3f444fef4cuda3std3__45__cpo4rendE,@object
	.size		_ZN34_INTERNAL_95358c66_4_k_cu_3f444fef4cuda3std3__45__cpo4rendE,(_ZN34_INTERNAL_95358c66_4_k_cu_3f444fef4cuda3std6ranges3__45__cpo9iter_swapE - _ZN34_INTERNAL_95358c66_4_k_cu_3f444fef4cuda3std3__45__cpo4rendE)
_ZN34_INTERNAL_95358c66_4_k_cu_3f444fef4cuda3std3__45__cpo4rendE:
	.zero		1
	.type		_ZN34_INTERNAL_95358c66_4_k_cu_3f444fef4cuda3std6ranges3__45__cpo9iter_swapE,@object
	.size		_ZN34_INTERNAL_95358c66_4_k_cu_3f444fef4cuda3std6ranges3__45__cpo9iter_swapE,(_ZN34_INTERNAL_95358c66_4_k_cu_3f444fef4cuda3std3__48unexpectE - _ZN34_INTERNAL_95358c66_4_k_cu_3f444fef4cuda3std6ranges3__45__cpo9iter_swapE)
_ZN34_INTERNAL_95358c66_4_k_cu_3f444fef4cuda3std6ranges3__45__cpo9iter_swapE:
	.zero		1
	.type		_ZN34_INTERNAL_95358c66_4_k_cu_3f444fef4cuda3std3__48unexpectE,@object
	.size		_ZN34_INTERNAL_95358c66_4_k_cu_3f444fef4cuda3std3__48unexpectE,(_ZN34_INTERNAL_95358c66_4_k_cu_3f444fef6thrust24THRUST_300001_SM_1000_NS8cuda_cub3parE - _ZN34_INTERNAL_95358c66_4_k_cu_3f444fef4cuda3std3__48unexpectE)
_ZN34_INTERNAL_95358c66_4_k_cu_3f444fef4cuda3std3__48unexpectE:
	.zero		1
	.type		_ZN34_INTERNAL_95358c66_4_k_cu_3f444fef6thrust24THRUST_300001_SM_1000_NS8cuda_cub3parE,@object
	.size		_ZN34_INTERNAL_95358c66_4_k_cu_3f444fef6thrust24THRUST_300001_SM_1000_NS8cuda_cub3parE,(_ZN34_INTERNAL_95358c66_4_k_cu_3f444fef6thrust24THRUST_300001_SM_1000_NS12placeholders2_4E - _ZN34_INTERNAL_95358c66_4_k_cu_3f444fef6thrust24THRUST_300001_SM_1000_NS8cuda_cub3parE)
_ZN34_INTERNAL_95358c66_4_k_cu_3f444fef6thrust24THRUST_300001_SM_1000_NS8cuda_cub3parE:
	.zero		1
	.type		_ZN34_INTERNAL_95358c66_4_k_cu_3f444fef6thrust24THRUST_300001_SM_1000_NS12placeholders2_4E,@object
	.size		_ZN34_INTERNAL_95358c66_4_k_cu_3f444fef6thrust24THRUST_300001_SM_1000_NS12placeholders2_4E,(_ZN34_INTERNAL_95358c66_4_k_cu_3f444fef4cuda3std3__45__cpo4cendE - _ZN34_INTERNAL_95358c66_4_k_cu_3f444fef6thrust24THRUST_300001_SM_1000_NS12placeholders2_4E)
_ZN34_INTERNAL_95358c66_4_k_cu_3f444fef6thrust24THRUST_300001_SM_1000_NS12placeholders2_4E:
	.zero		1
	.type		_ZN34_INTERNAL_95358c66_4_k_cu_3f444fef4cuda3std3__45__cpo4cendE,@object
	.size		_ZN34_INTERNAL_95358c66_4_k_cu_3f444fef4cuda3std3__45__cpo4cendE,(_ZN34_INTERNAL_95358c66_4_k_cu_3f444fef4cuda3std6ranges3__45__cpo4cendE - _ZN34_INTERNAL_95358c66_4_k_cu_3f444fef4cuda3std3__45__cpo4cendE)
_ZN34_INTERNAL_95358c66_4_k_cu_3f444fef4cuda3std3__45__cpo4cendE:
	.zero		1
	.type		_ZN34_INTERNAL_95358c66_4_k_cu_3f444fef4cuda3std6ranges3__45__cpo4cendE,@object
	.size		_ZN34_INTERNAL_95358c66_4_k_cu_3f444fef4cuda3std6ranges3__45__cpo4cendE,(_ZN34_INTERNAL_95358c66_4_k_cu_3f444fef4cuda3std3__420unreachable_sentinelE - _ZN34_INTERNAL_95358c66_4_k_cu_3f444fef4cuda3std6ranges3__45__cpo4cendE)
_ZN34_INTERNAL_95358c66_4_k_cu_3f444fef4cuda3std6ranges3__45__cpo4cendE:
	.zero		1
	.type		_ZN34_INTERNAL_95358c66_4_k_cu_3f444fef4cuda3std3__420unreachable_sentinelE,@object
	.size		_ZN34_INTERNAL_95358c66_4_k_cu_3f444fef4cuda3std3__420unreachable_sentinelE,(_ZN34_INTERNAL_95358c66_4_k_cu_3f444fef4cuda3std6ranges3__45__cpo5ssizeE - _ZN34_INTERNAL_95358c66_4_k_cu_3f444fef4cuda3std3__420unreachable_sentinelE)
_ZN34_INTERNAL_95358c66_4_k_cu_3f444fef4cuda3std3__420unreachable_sentinelE:
	.zero		1
	.type		_ZN34_INTERNAL_95358c66_4_k_cu_3f444fef4cuda3std6ranges3__45__cpo5ssizeE,@object
	.size		_ZN34_INTERNAL_95358c66_4_k_cu_3f444fef4cuda3std6ranges3__45__cpo5ssizeE,(_ZN34_INTERNAL_95358c66_4_k_cu_3f444fef6thrust24THRUST_300001_SM_1000_NS12placeholders2_8E - _ZN34_INTERNAL_95358c66_4_k_cu_3f444fef4cuda3std6ranges3__45__cpo5ssizeE)
_ZN34_INTERNAL_95358c66_4_k_cu_3f444fef4cuda3std6ranges3__45__cpo5ssizeE:
	.zero		1
	.type		_ZN34_INTERNAL_95358c66_4_k_cu_3f444fef6thrust24THRUST_300001_SM_1000_NS12placeholders2_8E,@object
	.size		_ZN34_INTERNAL_95358c66_4_k_cu_3f444fef6thrust24THRUST_300001_SM_1000_NS12placeholders2_8E,(_ZN34_INTERNAL_95358c66_4_k_cu_3f444fef4cuda3std3__45__cpo5crendE - _ZN34_INTERNAL_95358c66_4_k_cu_3f444fef6thrust24THRUST_300001_SM_1000_NS12placeholders2_8E)
_ZN34_INTERNAL_95358c66_4_k_cu_3f444fef6thrust24THRUST_300001_SM_1000_NS12placeholders2_8E:
	.zero		1
	.type		_ZN34_INTERNAL_95358c66_4_k_cu_3f444fef4cuda3std3__45__cpo5crendE,@object
	.size		_ZN34_INTERNAL_95358c66_4_k_cu_3f444fef4cuda3std3__45__cpo5crendE,(_ZN34_INTERNAL_95358c66_4_k_cu_3f444fef4cuda3std6ranges3__45__cpo4prevE - _ZN34_INTERNAL_95358c66_4_k_cu_3f444fef4cuda3std3__45__cpo5crendE)
_ZN34_INTERNAL_95358c66_4_k_cu_3f444fef4cuda3std3__45__cpo5crendE:
	.zero		1
	.type		_ZN34_INTERNAL_95358c66_4_k_cu_3f444fef4cuda3std6ranges3__45__cpo4prevE,@object
	.size		_ZN34_INTERNAL_95358c66_4_k_cu_3f444fef4cuda3std6ranges3__45__cpo4prevE,(_ZN34_INTERNAL_95358c66_4_k_cu_3f444fef4cuda3std6ranges3__45__cpo9iter_moveE - _ZN34_INTERNAL_95358c66_4_k_cu_3f444fef4cuda3std6ranges3__45__cpo4prevE)
_ZN34_INTERNAL_95358c66_4_k_cu_3f444fef4cuda3std6ranges3__45__cpo4prevE:
	.zero		1
	.type		_ZN34_INTERNAL_95358c66_4_k_cu_3f444fef4cuda3std6ranges3__45__cpo9iter_moveE,@object
	.size		_ZN34_INTERNAL_95358c66_4_k_cu_3f444fef4cuda3std6ranges3__45__cpo9iter_moveE,(_ZN34_INTERNAL_95358c66_4_k_cu_3f444fef6thrust24THRUST_300001_SM_1000_NS6system6detail10sequential3seqE - _ZN34_INTERNAL_95358c66_4_k_cu_3f444fef4cuda3std6ranges3__45__cpo9iter_moveE)
_ZN34_INTERNAL_95358c66_4_k_cu_3f444fef4cuda3std6ranges3__45__cpo9iter_moveE:
	.zero		1
	.type		_ZN34_INTERNAL_95358c66_4_k_cu_3f444fef6thrust24THRUST_300001_SM_1000_NS6system6detail10sequential3seqE,@object
	.size		_ZN34_INTERNAL_95358c66_4_k_cu_3f444fef6thrust24THRUST_300001_SM_1000_NS6system6detail10sequential3seqE,(.L_31 - _ZN34_INTERNAL_95358c66_4_k_cu_3f444fef6thrust24THRUST_300001_SM_1000_NS6system6detail10sequential3seqE)
_ZN34_INTERNAL_95358c66_4_k_cu_3f444fef6thrust24THRUST_300001_SM_1000_NS6system6detail10sequential3seqE:
	.zero		1
.L_31:


//--------------------- .nv.constant0._ZN3cub18CUB_300001_SM_10006detail8for_each13static_kernelINS2_12policy_hub_t12policy_500_tEmN6thrust24THRUST_300001_SM_1000_NS8cuda_cub20__uninitialized_fill7functorINS7_10device_ptrIcEEcEEEEvT0_T1_ --------------------------
	.section	.nv.constant0._ZN3cub18CUB_300001_SM_10006detail8for_each13static_kernelINS2_12policy_hub_t12policy_500_tEmN6thrust24THRUST_300001_SM_1000_NS8cuda_cub20__uninitialized_fill7functorINS7_10device_ptrIcEEcEEEEvT0_T1_,"a",@progbits
	.sectionflags	@""
	.align	4
.nv.constant0._ZN3cub18CUB_300001_SM_10006detail8for_each13static_kernelINS2_12policy_hub_t12policy_500_tEmN6thrust24THRUST_300001_SM_1000_NS8cuda_cub20__uninitialized_fill7functorINS7_10device_ptrIcEEcEEEEvT0_T1_:
	.zero		920


//--------------------- .nv.constant0._ZN3cub18CUB_300001_SM_10006detail11EmptyKernelIvEEvv --------------------------
	.section	.nv.constant0._ZN3cub18CUB_300001_SM_10006detail11EmptyKernelIvEEvv,"a",@progbits
	.sectionflags	@""
	.align	4
.nv.constant0._ZN3cub18CUB_300001_SM_10006detail11EmptyKernelIvEEvv:
	.zero		896


//--------------------- .nv.constant0._Z17markAsPrimeKernelPcxx --------------------------
	.section	.nv.constant0._Z17markAsPrimeKernelPcxx,"a",@progbits
	.sectionflags	@""
	.align	4
.nv.constant0._Z17markAsPrimeKernelPcxx:
	.zero		920


//--------------------- SYMBOLS --------------------------

	.type		.nv.reservedSmem.offset0,@object
	.size		.nv.reservedSmem.offset0,0x4
